//
// Generated by NVIDIA NVVM Compiler
//
// Compiler Build ID: CL-36424714
// Cuda compilation tools, release 13.0, V13.0.88
// Based on NVVM 20.0.0
//

.version 9.0
.target sm_100
.address_size 64

	// .globl	create_initial_population
.global .align 4 .b8 precalc_xorwow_matrix[102400];
.global .align 4 .b8 precalc_xorwow_offset_matrix[102400];
.global .align 4 .b8 mrg32k3aM1[2304];
.global .align 4 .b8 mrg32k3aM2[2304];
.global .align 4 .b8 mrg32k3aM1SubSeq[2016];
.global .align 4 .b8 mrg32k3aM2SubSeq[2016];
.global .align 4 .b8 mrg32k3aM1Seq[2304];
.global .align 4 .b8 mrg32k3aM2Seq[2304];
.const .align 8 .b8 __cr_lgamma_table[72];
// _ZZ25create_initial_populationE15population_iter has been demoted
// _ZZ25create_initial_populationE9time_iter has been demoted
// _ZZ25create_initial_populationE11trucks_iter has been demoted
// _ZZ25create_initial_populationE20population_per_block has been demoted
// _ZZ25create_initial_populationE22block_solution_padding has been demoted

.visible .entry create_initial_population(
	.param .u64 .ptr .align 1 create_initial_population_param_0,
	.param .u32 create_initial_population_param_1,
	.param .u32 create_initial_population_param_2,
	.param .u32 create_initial_population_param_3,
	.param .u32 create_initial_population_param_4,
	.param .u32 create_initial_population_param_5,
	.param .u32 create_initial_population_param_6,
	.param .f32 create_initial_population_param_7,
	.param .u64 .ptr .align 1 create_initial_population_param_8
)
{
	.reg .pred 	%p<21>;
	.reg .b32 	%r<219>;
	.reg .b32 	%f<46>;
	.reg .b64 	%rd<19>;
	// demoted variable
	.shared .align 4 .u32 _ZZ25create_initial_populationE15population_iter;
	// demoted variable
	.shared .align 4 .u32 _ZZ25create_initial_populationE9time_iter;
	// demoted variable
	.shared .align 4 .u32 _ZZ25create_initial_populationE11trucks_iter;
	// demoted variable
	.shared .align 4 .u32 _ZZ25create_initial_populationE20population_per_block;
	// demoted variable
	.shared .align 4 .u32 _ZZ25create_initial_populationE22block_solution_padding;
	ld.param.u64 	%rd8, [create_initial_population_param_0];
	ld.param.u32 	%r33, [create_initial_population_param_1];
	ld.param.u32 	%r34, [create_initial_population_param_2];
	ld.param.u32 	%r35, [create_initial_population_param_3];
	ld.param.u32 	%r36, [create_initial_population_param_4];
	ld.param.u32 	%r37, [create_initial_population_param_5];
	ld.param.u32 	%r38, [create_initial_population_param_6];
	ld.param.f32 	%f3, [create_initial_population_param_7];
	ld.param.u64 	%rd7, [create_initial_population_param_8];
	cvta.to.global.u64 	%rd1, %rd8;
	mov.u32 	%r1, %tid.x;
	mov.u32 	%r2, %tid.y;
	mov.u32 	%r3, %tid.z;
	mov.u32 	%r4, %ntid.x;
	mov.u32 	%r5, %ntid.y;
	mad.lo.s32 	%r39, %r5, %r3, %r2;
	mad.lo.s32 	%r6, %r39, %r4, %r1;
	mov.u32 	%r7, %ntid.z;
	mov.u32 	%r8, %ctaid.x;
	setp.ne.s32 	%p1, %r6, 0;
	@%p1 bra 	$L__BB0_2;
	mov.u32 	%r40, %nctaid.x;
	div.u32 	%r41, %r33, %r40;
	mul.lo.s32 	%r42, %r41, %r40;
	sub.s32 	%r43, %r33, %r42;
	setp.ne.s32 	%p2, %r43, 0;
	selp.u32 	%r44, 1, 0, %p2;
	add.s32 	%r45, %r41, %r44;
	st.shared.u32 	[_ZZ25create_initial_populationE20population_per_block], %r45;
	mul.lo.s32 	%r46, %r45, %r8;
	st.shared.u32 	[_ZZ25create_initial_populationE22block_solution_padding], %r46;
	mov.b32 	%r47, 0;
	st.shared.u32 	[_ZZ25create_initial_populationE15population_iter], %r47;
$L__BB0_2:
	membar.cta;
	ld.shared.u32 	%r212, [_ZZ25create_initial_populationE15population_iter];
	mul.lo.s32 	%r48, %r212, %r4;
	ld.shared.u32 	%r49, [_ZZ25create_initial_populationE20population_per_block];
	setp.ge.u32 	%p3, %r48, %r49;
	@%p3 bra 	$L__BB0_31;
	mul.lo.s32 	%r50, %r4, %r5;
	mul.lo.s32 	%r51, %r50, %r7;
	mad.lo.s32 	%r52, %r51, %r8, %r6;
	cvta.to.global.u64 	%rd9, %rd7;
	mul.wide.s32 	%rd10, %r52, 48;
	add.s64 	%rd2, %rd9, %rd10;
	cvt.rn.f32.s32 	%f1, %r37;
	cvt.rn.f32.s32 	%f2, %r38;
	and.b32  	%r10, %r36, 3;
	and.b32  	%r11, %r36, 1;
	and.b32  	%r53, %r36, 2147483644;
	neg.s32 	%r12, %r53;
$L__BB0_4:
	setp.ne.s32 	%p4, %r6, 0;
	ld.shared.u32 	%r54, [_ZZ25create_initial_populationE22block_solution_padding];
	add.s32 	%r55, %r54, %r1;
	mad.lo.s32 	%r14, %r212, %r8, %r55;
	@%p4 bra 	$L__BB0_6;
	mov.b32 	%r56, 0;
	st.shared.u32 	[_ZZ25create_initial_populationE9time_iter], %r56;
$L__BB0_6:
	membar.cta;
	ld.shared.u32 	%r213, [_ZZ25create_initial_populationE9time_iter];
	mul.lo.s32 	%r57, %r213, %r5;
	setp.ge.u32 	%p5, %r57, %r34;
	@%p5 bra 	$L__BB0_28;
	mad.lo.s32 	%r16, %r14, %r34, %r2;
$L__BB0_8:
	setp.ne.s32 	%p6, %r6, 0;
	@%p6 bra 	$L__BB0_10;
	mov.b32 	%r58, 0;
	st.shared.u32 	[_ZZ25create_initial_populationE11trucks_iter], %r58;
$L__BB0_10:
	membar.cta;
	ld.shared.u32 	%r214, [_ZZ25create_initial_populationE11trucks_iter];
	mul.lo.s32 	%r59, %r214, %r7;
	setp.ge.u32 	%p7, %r59, %r35;
	@%p7 bra 	$L__BB0_25;
	mov.u32 	%r60, %ctaid.y;
	mad.lo.s32 	%r61, %r213, %r60, %r16;
	mad.lo.s32 	%r19, %r61, %r35, %r3;
$L__BB0_12:
	setp.lt.s32 	%p8, %r36, 1;
	ld.global.v2.u32 	{%r62, %r63}, [%rd2];
	shr.u32 	%r64, %r63, 2;
	xor.b32  	%r65, %r64, %r63;
	ld.global.v2.u32 	{%r66, %r67}, [%rd2+8];
	ld.global.v2.u32 	{%r68, %r69}, [%rd2+16];
	shl.b32 	%r70, %r69, 4;
	shl.b32 	%r71, %r65, 1;
	xor.b32  	%r72, %r71, %r70;
	xor.b32  	%r73, %r72, %r65;
	xor.b32  	%r74, %r73, %r69;
	add.s32 	%r75, %r62, %r74;
	add.s32 	%r76, %r75, 362437;
	cvt.rn.f32.u32 	%f4, %r76;
	fma.rn.f32 	%f5, %f4, 0f2F800000, 0f2F000000;
	shr.u32 	%r77, %r66, 2;
	xor.b32  	%r78, %r77, %r66;
	st.global.v2.u32 	[%rd2+8], {%r68, %r69};
	shl.b32 	%r79, %r74, 4;
	shl.b32 	%r80, %r78, 1;
	xor.b32  	%r81, %r80, %r79;
	xor.b32  	%r82, %r81, %r78;
	xor.b32  	%r83, %r82, %r74;
	st.global.v2.u32 	[%rd2+16], {%r74, %r83};
	add.s32 	%r84, %r62, 724874;
	st.global.v2.u32 	[%rd2], {%r84, %r67};
	add.s32 	%r85, %r83, %r84;
	cvt.rn.f32.u32 	%f6, %r85;
	fma.rn.f32 	%f7, %f6, 0f2F800000, 0f2F000000;
	mul.f32 	%f8, %f5, %f1;
	cvt.rpi.f32.f32 	%f9, %f8;
	add.f32 	%f10, %f9, 0fBF800000;
	cvt.rzi.s32.f32 	%r86, %f10;
	setp.le.f32 	%p9, %f7, %f3;
	selp.b32 	%r87, -1, %r86, %p9;
	mad.lo.s32 	%r88, %r214, %r7, %r19;
	mul.lo.s32 	%r21, %r88, %r36;
	mul.wide.s32 	%rd11, %r21, 4;
	add.s64 	%rd3, %rd1, %rd11;
	st.global.u32 	[%rd3], %r87;
	@%p8 bra 	$L__BB0_22;
	setp.lt.u32 	%p10, %r36, 4;
	mov.b32 	%r218, 1;
	@%p10 bra 	$L__BB0_17;
	add.s64 	%rd18, %rd3, 8;
	mov.b32 	%r215, 0;
	mov.u32 	%r216, %r12;
$L__BB0_15:
	.pragma "nounroll";
	ld.global.v2.u32 	{%r91, %r92}, [%rd2];
	shr.u32 	%r93, %r92, 2;
	xor.b32  	%r94, %r93, %r92;
	ld.global.v2.u32 	{%r95, %r96}, [%rd2+8];
	ld.global.v2.u32 	{%r97, %r98}, [%rd2+16];
	st.global.v2.u32 	[%rd2+8], {%r96, %r97};
	shl.b32 	%r99, %r98, 4;
	shl.b32 	%r100, %r94, 1;
	xor.b32  	%r101, %r100, %r99;
	xor.b32  	%r102, %r101, %r94;
	xor.b32  	%r103, %r102, %r98;
	st.global.v2.u32 	[%rd2+16], {%r98, %r103};
	add.s32 	%r104, %r91, 362437;
	st.global.v2.u32 	[%rd2], {%r104, %r95};
	add.s32 	%r105, %r103, %r104;
	cvt.rn.f32.u32 	%f11, %r105;
	fma.rn.f32 	%f12, %f11, 0f2F800000, 0f2F000000;
	mul.f32 	%f13, %f12, %f2;
	cvt.rpi.f32.f32 	%f14, %f13;
	add.f32 	%f15, %f14, 0fBF800000;
	cvt.rzi.s32.f32 	%r106, %f15;
	st.global.u32 	[%rd18+-4], %r106;
	ld.global.v2.u32 	{%r107, %r108}, [%rd2];
	shr.u32 	%r109, %r108, 2;
	xor.b32  	%r110, %r109, %r108;
	ld.global.v2.u32 	{%r111, %r112}, [%rd2+8];
	ld.global.v2.u32 	{%r113, %r114}, [%rd2+16];
	st.global.v2.u32 	[%rd2+8], {%r112, %r113};
	shl.b32 	%r115, %r114, 4;
	shl.b32 	%r116, %r110, 1;
	xor.b32  	%r117, %r116, %r115;
	xor.b32  	%r118, %r117, %r110;
	xor.b32  	%r119, %r118, %r114;
	st.global.v2.u32 	[%rd2+16], {%r114, %r119};
	add.s32 	%r120, %r107, 362437;
	st.global.v2.u32 	[%rd2], {%r120, %r111};
	add.s32 	%r121, %r119, %r120;
	cvt.rn.f32.u32 	%f16, %r121;
	fma.rn.f32 	%f17, %f16, 0f2F800000, 0f2F000000;
	mul.f32 	%f18, %f17, %f2;
	cvt.rpi.f32.f32 	%f19, %f18;
	add.f32 	%f20, %f19, 0fBF800000;
	cvt.rzi.s32.f32 	%r122, %f20;
	st.global.u32 	[%rd18], %r122;
	ld.global.v2.u32 	{%r123, %r124}, [%rd2];
	shr.u32 	%r125, %r124, 2;
	xor.b32  	%r126, %r125, %r124;
	ld.global.v2.u32 	{%r127, %r128}, [%rd2+8];
	ld.global.v2.u32 	{%r129, %r130}, [%rd2+16];
	st.global.v2.u32 	[%rd2+8], {%r128, %r129};
	shl.b32 	%r131, %r130, 4;
	shl.b32 	%r132, %r126, 1;
	xor.b32  	%r133, %r132, %r131;
	xor.b32  	%r134, %r133, %r126;
	xor.b32  	%r135, %r134, %r130;
	st.global.v2.u32 	[%rd2+16], {%r130, %r135};
	add.s32 	%r136, %r123, 362437;
	st.global.v2.u32 	[%rd2], {%r136, %r127};
	add.s32 	%r137, %r135, %r136;
	cvt.rn.f32.u32 	%f21, %r137;
	fma.rn.f32 	%f22, %f21, 0f2F800000, 0f2F000000;
	mul.f32 	%f23, %f22, %f2;
	cvt.rpi.f32.f32 	%f24, %f23;
	add.f32 	%f25, %f24, 0fBF800000;
	cvt.rzi.s32.f32 	%r138, %f25;
	st.global.u32 	[%rd18+4], %r138;
	ld.global.v2.u32 	{%r139, %r140}, [%rd2];
	shr.u32 	%r141, %r140, 2;
	xor.b32  	%r142, %r141, %r140;
	ld.global.v2.u32 	{%r143, %r144}, [%rd2+8];
	ld.global.v2.u32 	{%r145, %r146}, [%rd2+16];
	st.global.v2.u32 	[%rd2+8], {%r144, %r145};
	shl.b32 	%r147, %r146, 4;
	shl.b32 	%r148, %r142, 1;
	xor.b32  	%r149, %r148, %r147;
	xor.b32  	%r150, %r149, %r142;
	xor.b32  	%r151, %r150, %r146;
	st.global.v2.u32 	[%rd2+16], {%r146, %r151};
	add.s32 	%r152, %r139, 362437;
	st.global.v2.u32 	[%rd2], {%r152, %r143};
	add.s32 	%r153, %r151, %r152;
	cvt.rn.f32.u32 	%f26, %r153;
	fma.rn.f32 	%f27, %f26, 0f2F800000, 0f2F000000;
	mul.f32 	%f28, %f27, %f2;
	cvt.rpi.f32.f32 	%f29, %f28;
	add.f32 	%f30, %f29, 0fBF800000;
	cvt.rzi.s32.f32 	%r154, %f30;
	st.global.u32 	[%rd18+8], %r154;
	add.s32 	%r216, %r216, 4;
	add.s32 	%r215, %r215, 4;
	add.s64 	%rd18, %rd18, 16;
	setp.ne.s32 	%p11, %r216, 0;
	@%p11 bra 	$L__BB0_15;
	add.s32 	%r218, %r215, 1;
$L__BB0_17:
	setp.eq.s32 	%p12, %r10, 0;
	@%p12 bra 	$L__BB0_22;
	setp.eq.s32 	%p13, %r10, 1;
	@%p13 bra 	$L__BB0_20;
	ld.global.v2.u32 	{%r155, %r156}, [%rd2];
	shr.u32 	%r157, %r156, 2;
	xor.b32  	%r158, %r157, %r156;
	ld.global.v2.u32 	{%r159, %r160}, [%rd2+8];
	ld.global.v2.u32 	{%r161, %r162}, [%rd2+16];
	st.global.v2.u32 	[%rd2+8], {%r160, %r161};
	shl.b32 	%r163, %r162, 4;
	shl.b32 	%r164, %r158, 1;
	xor.b32  	%r165, %r164, %r163;
	xor.b32  	%r166, %r165, %r158;
	xor.b32  	%r167, %r166, %r162;
	st.global.v2.u32 	[%rd2+16], {%r162, %r167};
	add.s32 	%r168, %r155, 362437;
	st.global.v2.u32 	[%rd2], {%r168, %r159};
	add.s32 	%r169, %r167, %r168;
	cvt.rn.f32.u32 	%f31, %r169;
	fma.rn.f32 	%f32, %f31, 0f2F800000, 0f2F000000;
	mul.f32 	%f33, %f32, %f2;
	cvt.rpi.f32.f32 	%f34, %f33;
	add.f32 	%f35, %f34, 0fBF800000;
	cvt.rzi.s32.f32 	%r170, %f35;
	mul.wide.s32 	%rd14, %r218, 4;
	add.s64 	%rd15, %rd3, %rd14;
	st.global.u32 	[%rd15], %r170;
	ld.global.v2.u32 	{%r171, %r172}, [%rd2];
	shr.u32 	%r173, %r172, 2;
	xor.b32  	%r174, %r173, %r172;
	ld.global.v2.u32 	{%r175, %r176}, [%rd2+8];
	ld.global.v2.u32 	{%r177, %r178}, [%rd2+16];
	st.global.v2.u32 	[%rd2+8], {%r176, %r177};
	shl.b32 	%r179, %r178, 4;
	shl.b32 	%r180, %r174, 1;
	xor.b32  	%r181, %r180, %r179;
	xor.b32  	%r182, %r181, %r174;
	xor.b32  	%r183, %r182, %r178;
	st.global.v2.u32 	[%rd2+16], {%r178, %r183};
	add.s32 	%r184, %r171, 362437;
	st.global.v2.u32 	[%rd2], {%r184, %r175};
	add.s32 	%r185, %r183, %r184;
	cvt.rn.f32.u32 	%f36, %r185;
	fma.rn.f32 	%f37, %f36, 0f2F800000, 0f2F000000;
	mul.f32 	%f38, %f37, %f2;
	cvt.rpi.f32.f32 	%f39, %f38;
	add.f32 	%f40, %f39, 0fBF800000;
	cvt.rzi.s32.f32 	%r186, %f40;
	st.global.u32 	[%rd15+4], %r186;
	add.s32 	%r218, %r218, 2;
$L__BB0_20:
	setp.eq.s32 	%p14, %r11, 0;
	@%p14 bra 	$L__BB0_22;
	ld.global.v2.u32 	{%r187, %r188}, [%rd2];
	shr.u32 	%r189, %r188, 2;
	xor.b32  	%r190, %r189, %r188;
	ld.global.v2.u32 	{%r191, %r192}, [%rd2+8];
	ld.global.v2.u32 	{%r193, %r194}, [%rd2+16];
	st.global.v2.u32 	[%rd2+8], {%r192, %r193};
	shl.b32 	%r195, %r194, 4;
	shl.b32 	%r196, %r190, 1;
	xor.b32  	%r197, %r196, %r195;
	xor.b32  	%r198, %r197, %r190;
	xor.b32  	%r199, %r198, %r194;
	st.global.v2.u32 	[%rd2+16], {%r194, %r199};
	add.s32 	%r200, %r187, 362437;
	st.global.v2.u32 	[%rd2], {%r200, %r191};
	add.s32 	%r201, %r199, %r200;
	cvt.rn.f32.u32 	%f41, %r201;
	fma.rn.f32 	%f42, %f41, 0f2F800000, 0f2F000000;
	mul.f32 	%f43, %f42, %f2;
	cvt.rpi.f32.f32 	%f44, %f43;
	add.f32 	%f45, %f44, 0fBF800000;
	cvt.rzi.s32.f32 	%r202, %f45;
	mul.wide.s32 	%rd16, %r218, 4;
	add.s64 	%rd17, %rd3, %rd16;
	st.global.u32 	[%rd17], %r202;
$L__BB0_22:
	setp.ne.s32 	%p15, %r6, 0;
	@%p15 bra 	$L__BB0_24;
	add.s32 	%r203, %r214, 1;
	st.shared.u32 	[_ZZ25create_initial_populationE11trucks_iter], %r203;
$L__BB0_24:
	bar.sync 	0;
	ld.shared.u32 	%r214, [_ZZ25create_initial_populationE11trucks_iter];
	mul.lo.s32 	%r204, %r214, %r7;
	setp.lt.u32 	%p16, %r204, %r35;
	@%p16 bra 	$L__BB0_12;
$L__BB0_25:
	setp.ne.s32 	%p17, %r6, 0;
	@%p17 bra 	$L__BB0_27;
	ld.shared.u32 	%r205, [_ZZ25create_initial_populationE9time_iter];
	add.s32 	%r206, %r205, 1;
	st.shared.u32 	[_ZZ25create_initial_populationE9time_iter], %r206;
$L__BB0_27:
	bar.sync 	0;
	ld.shared.u32 	%r213, [_ZZ25create_initial_populationE9time_iter];
	mul.lo.s32 	%r207, %r213, %r5;
	setp.lt.u32 	%p18, %r207, %r34;
	@%p18 bra 	$L__BB0_8;
$L__BB0_28:
	setp.ne.s32 	%p19, %r6, 0;
	@%p19 bra 	$L__BB0_30;
	ld.shared.u32 	%r208, [_ZZ25create_initial_populationE15population_iter];
	add.s32 	%r209, %r208, 1;
	st.shared.u32 	[_ZZ25create_initial_populationE15population_iter], %r209;
$L__BB0_30:
	bar.sync 	0;
	ld.shared.u32 	%r212, [_ZZ25create_initial_populationE15population_iter];
	mul.lo.s32 	%r210, %r212, %r4;
	ld.shared.u32 	%r211, [_ZZ25create_initial_populationE20population_per_block];
	setp.lt.u32 	%p20, %r210, %r211;
	@%p20 bra 	$L__BB0_4;
$L__BB0_31:
	ret;

}


// ===== COMPILED SASS (sm_100) =====

	.target	sm_100

	.elftype	@"ET_EXEC"


//--------------------- .note.nv.tkinfo           --------------------------
	.section	.note.nv.tkinfo,"",@"SHT_NOTE"
	.sectionflags	@"SHF_NOTE_NV_TKINFO"
	.tkinfo
        /*0018*/ 	.word	0x00000002
        /*0030*/ 	.string	""
        /*0030*/ 	.string	"ptxas"
        /*0030*/ 	.string	"Cuda compilation tools, release 13.0, V13.0.88"
        /*0030*/ 	.string	"Build cuda_13.0.r13.0/compiler.36424714_0"
        /*0030*/ 	.string	"-arch sm_100 -m 64 "



//--------------------- .note.nv.cuinfo           --------------------------
	.section	.note.nv.cuinfo,"",@"SHT_NOTE"
	.sectionflags	@"SHF_NOTE_NV_CUINFO"
        /*0018*/ 	.short	0x0002
        /*001a*/ 	.short	0x0064
        /*001c*/ 	.short	0x0082
	.zero		2


//--------------------- .nv.info                  --------------------------
	.section	.nv.info,"",@"SHT_CUDA_INFO"
	.align	4


	//----- nvinfo : EIATTR_REGCOUNT
	.align		4
        /*0000*/ 	.byte	0x04, 0x2f
        /*0002*/ 	.short	(.L_10 - .L_9)
	.align		4
.L_9:
        /*0004*/ 	.word	index@(create_initial_population)
        /*0008*/ 	.word	0x00000020


	//----- nvinfo : EIATTR_FRAME_SIZE
	.align		4
.L_10:
        /*000c*/ 	.byte	0x04, 0x11
        /*000e*/ 	.short	(.L_12 - .L_11)
	.align		4
.L_11:
        /*0010*/ 	.word	index@(create_initial_population)
        /*0014*/ 	.word	0x00000000


	//----- nvinfo : EIATTR_MIN_STACK_SIZE
	.align		4
.L_12:
        /*0018*/ 	.byte	0x04, 0x12
        /*001a*/ 	.short	(.L_14 - .L_13)
	.align		4
.L_13:
        /*001c*/ 	.word	index@(create_initial_population)
        /*0020*/ 	.word	0x00000000
.L_14:


//--------------------- .nv.compat                --------------------------
	.section	.nv.compat,"",@"SHT_CUDA_COMPAT_INFO"
	.align	4
        /*0000*/ 	.byte	0x02, 0x09, 0x00, 0x00, 0x02, 0x02, 0x01, 0x00, 0x02, 0x05, 0x05, 0x00, 0x03, 0x07, 0x01, 0x01
        /*0010*/ 	.byte	0x02, 0x03, 0x00, 0x00, 0x02, 0x06, 0x01, 0x00, 0x04, 0x0b, 0x08, 0x00, 0x09, 0x00, 0x00, 0x00
        /*0020*/ 	.byte	0x00, 0x00, 0x00, 0x00


//--------------------- .nv.info.create_initial_population --------------------------
	.section	.nv.info.create_initial_population,"",@"SHT_CUDA_INFO"
	.sectionflags	@""
	.align	4


	//----- nvinfo : EIATTR_CUDA_API_VERSION
	.align		4
        /*0000*/ 	.byte	0x04, 0x37
        /*0002*/ 	.short	(.L_16 - .L_15)
.L_15:
        /*0004*/ 	.word	0x00000082


	//----- nvinfo : EIATTR_KPARAM_INFO
	.align		4
.L_16:
        /*0008*/ 	.byte	0x04, 0x17
        /*000a*/ 	.short	(.L_18 - .L_17)
.L_17:
        /*000c*/ 	.word	0x00000000
        /*0010*/ 	.short	0x0008
        /*0012*/ 	.short	0x0028
        /*0014*/ 	.byte	0x00, 0xf5, 0x21, 0x00


	//----- nvinfo : EIATTR_KPARAM_INFO
	.align		4
.L_18:
        /*0018*/ 	.byte	0x04, 0x17
        /*001a*/ 	.short	(.L_20 - .L_19)
.L_19:
        /*001c*/ 	.word	0x00000000
        /*0020*/ 	.short	0x0007
        /*0022*/ 	.short	0x0020
        /*0024*/ 	.byte	0x00, 0xf0, 0x11, 0x00


	//----- nvinfo : EIATTR_KPARAM_INFO
	.align		4
.L_20:
        /*0028*/ 	.byte	0x04, 0x17
        /*002a*/ 	.short	(.L_22 - .L_21)
.L_21:
        /*002c*/ 	.word	0x00000000
        /*0030*/ 	.short	0x0006
        /*0032*/ 	.short	0x001c
        /*0034*/ 	.byte	0x00, 0xf0, 0x11, 0x00


	//----- nvinfo : EIATTR_KPARAM_INFO
	.align		4
.L_22:
        /*0038*/ 	.byte	0x04, 0x17
        /*003a*/ 	.short	(.L_24 - .L_23)
.L_23:
        /*003c*/ 	.word	0x00000000
        /*0040*/ 	.short	0x0005
        /*0042*/ 	.short	0x0018
        /*0044*/ 	.byte	0x00, 0xf0, 0x11, 0x00


	//----- nvinfo : EIATTR_KPARAM_INFO
	.align		4
.L_24:
        /*0048*/ 	.byte	0x04, 0x17
        /*004a*/ 	.short	(.L_26 - .L_25)
.L_25:
        /*004c*/ 	.word	0x00000000
        /*0050*/ 	.short	0x0004
        /*0052*/ 	.short	0x0014
        /*0054*/ 	.byte	0x00, 0xf0, 0x11, 0x00


	//----- nvinfo : EIATTR_KPARAM_INFO
	.align		4
.L_26:
        /*0058*/ 	.byte	0x04, 0x17
        /*005a*/ 	.short	(.L_28 - .L_27)
.L_27:
        /*005c*/ 	.word	0x00000000
        /*0060*/ 	.short	0x0003
        /*0062*/ 	.short	0x0010
        /*0064*/ 	.byte	0x00, 0xf0, 0x11, 0x00


	//----- nvinfo : EIATTR_KPARAM_INFO
	.align		4
.L_28:
        /*0068*/ 	.byte	0x04, 0x17
        /*006a*/ 	.short	(.L_30 - .L_29)
.L_29:
        /*006c*/ 	.word	0x00000000
        /*0070*/ 	.short	0x0002
        /*0072*/ 	.short	0x000c
        /*0074*/ 	.byte	0x00, 0xf0, 0x11, 0x00


	//----- nvinfo : EIATTR_KPARAM_INFO
	.align		4
.L_30:
        /*0078*/ 	.byte	0x04, 0x17
        /*007a*/ 	.short	(.L_32 - .L_31)
.L_31:
        /*007c*/ 	.word	0x00000000
        /*0080*/ 	.short	0x0001
        /*0082*/ 	.short	0x0008
        /*0084*/ 	.byte	0x00, 0xf0, 0x11, 0x00


	//----- nvinfo : EIATTR_KPARAM_INFO
	.align		4
.L_32:
        /*0088*/ 	.byte	0x04, 0x17
        /*008a*/ 	.short	(.L_34 - .L_33)
.L_33:
        /*008c*/ 	.word	0x00000000
        /*0090*/ 	.short	0x0000
        /*0092*/ 	.short	0x0000
        /*0094*/ 	.byte	0x00, 0xf5, 0x21, 0x00


	//----- nvinfo : EIATTR_SPARSE_MMA_MASK
	.align		4
.L_34:
        /*0098*/ 	.byte	0x03, 0x50
        /*009a*/ 	.short	0x0000


	//----- nvinfo : EIATTR_MAXREG_COUNT
	.align		4
        /*009c*/ 	.byte	0x03, 0x1b
        /*009e*/ 	.short	0x00ff


	//----- nvinfo : EIATTR_NUM_BARRIERS
	.align		4
        /*00a0*/ 	.byte	0x02, 0x4c
        /*00a2*/ 	.byte	0x01
	.zero		1


	//----- nvinfo : EIATTR_MERCURY_ISA_VERSION
	.align		4
        /*00a4*/ 	.byte	0x03, 0x5f
        /*00a6*/ 	.short	0x0101


	//----- nvinfo : EIATTR_VRC_CTA_INIT_COUNT
	.align		4
        /*00a8*/ 	.byte	0x02, 0x4a
	.zero		1
	.zero		1


	//----- nvinfo : EIATTR_EXIT_INSTR_OFFSETS
	.align		4
        /*00ac*/ 	.byte	0x04, 0x1c
        /*00ae*/ 	.short	(.L_36 - .L_35)


	//   ....[0]....
.L_35:
        /*00b0*/ 	.word	0x00000360


	//   ....[1]....
        /*00b4*/ 	.word	0x00001760


	//----- nvinfo : EIATTR_CRS_STACK_SIZE
	.align		4
.L_36:
        /*00b8*/ 	.byte	0x04, 0x1e
        /*00ba*/ 	.short	(.L_38 - .L_37)
.L_37:
        /*00bc*/ 	.word	0x00000000


	//----- nvinfo : EIATTR_CBANK_PARAM_SIZE
	.align		4
.L_38:
        /*00c0*/ 	.byte	0x03, 0x19
        /*00c2*/ 	.short	0x0030


	//----- nvinfo : EIATTR_PARAM_CBANK
	.align		4
        /*00c4*/ 	.byte	0x04, 0x0a
        /*00c6*/ 	.short	(.L_40 - .L_39)
	.align		4
.L_39:
        /*00c8*/ 	.word	index@(.nv.constant0.create_initial_population)
        /*00cc*/ 	.short	0x0380
        /*00ce*/ 	.short	0x0030


	//----- nvinfo : EIATTR_SW_WAR
	.align		4
.L_40:
        /*00d0*/ 	.byte	0x04, 0x36
        /*00d2*/ 	.short	(.L_42 - .L_41)
.L_41:
        /*00d4*/ 	.word	0x00000008
.L_42:


//--------------------- .nv.callgraph             --------------------------
	.section	.nv.callgraph,"",@"SHT_CUDA_CALLGRAPH"
	.align	4
	.sectionentsize	8
	.align		4
        /*0000*/ 	.word	0x00000000
	.align		4
        /*0004*/ 	.word	0xffffffff
	.align		4
        /*0008*/ 	.word	0x00000000
	.align		4
        /*000c*/ 	.word	0xfffffffe
	.align		4
        /*0010*/ 	.word	0x00000000
	.align		4
        /*0014*/ 	.word	0xfffffffd
	.align		4
        /*0018*/ 	.word	0x00000000
	.align		4
        /*001c*/ 	.word	0xfffffffc


//--------------------- .nv.constant4             --------------------------
	.section	.nv.constant4,"a",@progbits
	.align	8
	.align		8
.nv.constant4:
        /*0000*/ 	.dword	precalc_xorwow_matrix
	.align		8
        /*0008*/ 	.dword	precalc_xorwow_offset_matrix
	.align		8
        /*0010*/ 	.dword	mrg32k3aM1
	.align		8
        /*0018*/ 	.dword	mrg32k3aM2
	.align		8
        /*0020*/ 	.dword	mrg32k3aM1SubSeq
	.align		8
        /*0028*/ 	.dword	mrg32k3aM2SubSeq
	.align		8
        /*0030*/ 	.dword	mrg32k3aM1Seq
	.align		8
        /*0038*/ 	.dword	mrg32k3aM2Seq


//--------------------- .nv.constant3             --------------------------
	.section	.nv.constant3,"a",@progbits
	.align	8
.nv.constant3:
	.type		__cr_lgamma_table,@object
	.size		__cr_lgamma_table,(.L_8 - __cr_lgamma_table)
__cr_lgamma_table:
        /*0000*/ 	.byte	0x00, 0x00, 0x00, 0x00, 0x00, 0x00, 0x00, 0x00, 0x00, 0x00, 0x00, 0x00, 0x00, 0x00, 0x00, 0x00
        /*0010*/ 	.byte	0xef, 0x39, 0xfa, 0xfe, 0x42, 0x2e, 0xe6, 0x3f, 0x02, 0x20, 0x2a, 0xfa, 0x0b, 0xab, 0xfc, 0x3f
        /*0020*/ 	.byte	0xf9, 0x2c, 0x92, 0x7c, 0xa7, 0x6c, 0x09, 0x40, 0xc9, 0x79, 0x44, 0x3c, 0x64, 0x26, 0x13, 0x40
        /*0030*/ 	.byte	0xca, 0x01, 0xcf, 0x3a, 0x27, 0x51, 0x1a, 0x40, 0x30, 0xcc, 0x2d, 0xf3, 0xe1, 0x0c, 0x21, 0x40
        /*0040*/ 	.byte	0x0d, 0xb7, 0xfc, 0x82, 0x8e, 0x35, 0x25, 0x40
.L_8:


//--------------------- .text.create_initial_population --------------------------
	.section	.text.create_initial_population,"ax",@progbits
	.align	128
        .global         create_initial_population
        .type           create_initial_population,@function
        .size           create_initial_population,(.L_x_12 - create_initial_population)
        .other          create_initial_population,@"STO_CUDA_ENTRY STV_DEFAULT"
create_initial_population:
.text.create_initial_population:
[----:B------:R-:W-:Y:S01]  /*0000*/  LDC R1, c[0x0][0x37c] ;  /* 0x0000df00ff017b82 */ /* 0x000fe20000000800 */
[----:B------:R-:W0:Y:S01]  /*0010*/  S2R R0, SR_TID.Y ;  /* 0x0000000000007919 */ /* 0x000e220000002200 */
[----:B------:R-:W1:Y:S01]  /*0020*/  LDCU UR8, c[0x0][0x360] ;  /* 0x00006c00ff0877ac */ /* 0x000e620008000800 */
[----:B------:R-:W-:Y:S01]  /*0030*/  BSSY.RECONVERGENT B0, `(.L_x_0) ;  /* 0x000002a000007945 */ /* 0x000fe20003800200 */
[----:B------:R-:W0:Y:S01]  /*0040*/  S2R R2, SR_TID.Z ;  /* 0x0000000000027919 */ /* 0x000e220000002300 */
[----:B------:R-:W0:Y:S01]  /*0050*/  LDCU UR9, c[0x0][0x364] ;  /* 0x00006c80ff0977ac */ /* 0x000e220008000800 */
[----:B------:R-:W1:Y:S01]  /*0060*/  S2R R3, SR_TID.X ;  /* 0x0000000000037919 */ /* 0x000e620000002100 */
[----:B------:R-:W2:Y:S01]  /*0070*/  LDCU UR10, c[0x0][0x368] ;  /* 0x00006d00ff0a77ac */ /* 0x000ea20008000800 */
[----:B0-----:R-:W-:-:S04]  /*0080*/  IMAD R4, R2, UR9, R0 ;  /* 0x0000000902047c24 */ /* 0x001fc8000f8e0200 */
[----:B-1----:R-:W-:Y:S02]  /*0090*/  IMAD R5, R4, UR8, R3 ;  /* 0x0000000804057c24 */ /* 0x002fe4000f8e0203 */
[----:B------:R-:W0:Y:S03]  /*00a0*/  S2R R4, SR_CTAID.X ;  /* 0x0000000000047919 */ /* 0x000e260000002500 */
[----:B------:R-:W-:-:S13]  /*00b0*/  ISETP.NE.AND P0, PT, R5, RZ, PT ;  /* 0x000000ff0500720c */ /* 0x000fda0003f05270 */
[----:B--2---:R-:W-:Y:S05]  /*00c0*/  @P0 BRA `(.L_x_1) ;  /* 0x0000000000800947 */ /* 0x004fea0003800000 */
[----:B------:R-:W1:Y:S01]  /*00d0*/  LDCU UR4, c[0x0][0x370] ;  /* 0x00006e00ff0477ac */ /* 0x000e620008000800 */
[----:B------:R-:W2:Y:S08]  /*00e0*/  LDC R10, c[0x0][0x388] ;  /* 0x0000e200ff0a7b82 */ /* 0x000eb00000000800 */
[----:B------:R-:W3:Y:S01]  /*00f0*/  S2UR UR5, SR_CgaCtaId ;  /* 0x00000000000579c3 */ /* 0x000ee20000008800 */
[----:B-1----:R-:W1:Y:S01]  /*0100*/  I2F.U32.RP R8, UR4 ;  /* 0x0000000400087d06 */ /* 0x002e620008209000 */
[----:B------:R-:W-:-:S07]  /*0110*/  ISETP.NE.U32.AND P2, PT, RZ, UR4, PT ;  /* 0x00000004ff007c0c */ /* 0x000fce000bf45070 */
[----:B-1----:R-:W1:Y:S02]  /*0120*/  MUFU.RCP R8, R8 ;  /* 0x0000000800087308 */ /* 0x002e640000001000 */
[----:B-1----:R-:W-:-:S06]  /*0130*/  VIADD R6, R8, 0xffffffe ;  /* 0x0ffffffe08067836 */ /* 0x002fcc0000000000 */
[----:B------:R1:W4:Y:S02]  /*0140*/  F2I.FTZ.U32.TRUNC.NTZ R7, R6 ;  /* 0x0000000600077305 */ /* 0x000324000021f000 */
[----:B-1----:R-:W-:Y:S02]  /*0150*/  HFMA2 R6, -RZ, RZ, 0, 0 ;  /* 0x00000000ff067431 */ /* 0x002fe400000001ff */
[----:B----4-:R-:W-:-:S04]  /*0160*/  IMAD.MOV R9, RZ, RZ, -R7 ;  /* 0x000000ffff097224 */ /* 0x010fc800078e0a07 */
[----:B------:R-:W-:-:S04]  /*0170*/  IMAD R9, R9, UR4, RZ ;  /* 0x0000000409097c24 */ /* 0x000fc8000f8e02ff */
[----:B------:R-:W-:-:S06]  /*0180*/  IMAD.HI.U32 R7, R7, R9, R6 ;  /* 0x0000000907077227 */ /* 0x000fcc00078e0006 */
[----:B--2---:R-:W-:-:S04]  /*0190*/  IMAD.HI.U32 R7, R7, R10, RZ ;  /* 0x0000000a07077227 */ /* 0x004fc800078e00ff */
[----:B------:R-:W-:-:S04]  /*01a0*/  IMAD.MOV R9, RZ, RZ, -R7 ;  /* 0x000000ffff097224 */ /* 0x000fc800078e0a07 */
[----:B------:R-:W-:-:S05]  /*01b0*/  IMAD R8, R9, UR4, R10 ;  /* 0x0000000409087c24 */ /* 0x000fca000f8e020a */
[----:B------:R-:W-:-:S13]  /*01c0*/  ISETP.GE.U32.AND P0, PT, R8, UR4, PT ;  /* 0x0000000408007c0c */ /* 0x000fda000bf06070 */
[----:B------:R-:W-:Y:S01]  /*01d0*/  @P0 VIADD R8, R8, -UR4 ;  /* 0x8000000408080c36 */ /* 0x000fe20008000000 */
[----:B------:R-:W-:-:S04]  /*01e0*/  @P0 IADD3 R7, PT, PT, R7, 0x1, RZ ;  /* 0x0000000107070810 */ /* 0x000fc80007ffe0ff */
[----:B------:R-:W-:-:S13]  /*01f0*/  ISETP.GE.U32.AND P1, PT, R8, UR4, PT ;  /* 0x0000000408007c0c */ /* 0x000fda000bf26070 */
[----:B------:R-:W-:Y:S01]  /*0200*/  @P1 VIADD R7, R7, 0x1 ;  /* 0x0000000107071836 */ /* 0x000fe20000000000 */
[----:B------:R-:W-:-:S05]  /*0210*/  @!P2 LOP3.LUT R7, RZ, UR4, RZ, 0x33, !PT ;  /* 0x00000004ff07ac12 */ /* 0x000fca000f8e33ff */
[----:B------:R-:W-:-:S04]  /*0220*/  IMAD.MOV R9, RZ, RZ, -R7 ;  /* 0x000000ffff097224 */ /* 0x000fc800078e0a07 */
[----:B------:R-:W-:Y:S01]  /*0230*/  IMAD R6, R9, UR4, R10 ;  /* 0x0000000409067c24 */ /* 0x000fe2000f8e020a */
[----:B------:R-:W-:Y:S01]  /*0240*/  UMOV UR4, 0x400 ;  /* 0x0000040000047882 */ /* 0x000fe20000000000 */
[----:B------:R-:W-:Y:S01]  /*0250*/  IADD3 R9, PT, PT, R7, 0x1, RZ ;  /* 0x0000000107097810 */ /* 0x000fe20007ffe0ff */
[----:B---3--:R-:W-:Y:S02]  /*0260*/  ULEA UR4, UR5, UR4, 0x18 ;  /* 0x0000000405047291 */ /* 0x008fe4000f8ec0ff */
[----:B------:R-:W-:-:S07]  /*0270*/  ISETP.NE.AND P0, PT, R6, RZ, PT ;  /* 0x000000ff0600720c */ /* 0x000fce0003f05270 */
[----:B------:R-:W-:Y:S06]  /*0280*/  STS [UR4], RZ ;  /* 0x000000ffff007988 */ /* 0x000fec0008000804 */
[----:B------:R-:W-:-:S04]  /*0290*/  @!P0 IMAD.MOV R9, RZ, RZ, R7 ;  /* 0x000000ffff098224 */ /* 0x000fc800078e0207 */
[----:B0-----:R-:W-:Y:S01]  /*02a0*/  IMAD R6, R4, R9, RZ ;  /* 0x0000000904067224 */ /* 0x001fe200078e02ff */
[----:B------:R1:W-:Y:S04]  /*02b0*/  STS [UR4+0xc], R9 ;  /* 0x00000c09ff007988 */ /* 0x0003e80008000804 */
[----:B------:R1:W-:Y:S02]  /*02c0*/  STS [UR4+0x10], R6 ;  /* 0x00001006ff007988 */ /* 0x0003e40008000804 */
.L_x_1:
[----:B------:R-:W-:Y:S05]  /*02d0*/  BSYNC.RECONVERGENT B0 ;  /* 0x0000000000007941 */ /* 0x000fea0003800200 */
.L_x_0:
[----:B------:R2:W-:Y:S06]  /*02e0*/  MEMBAR.SC.CTA ;  /* 0x0000000000007992 */ /* 0x0005ec0000000000 */
[----:B--2---:R-:W2:Y:S01]  /*02f0*/  S2UR UR5, SR_CgaCtaId ;  /* 0x00000000000579c3 */ /* 0x004ea20000008800 */
[----:B------:R-:W-:Y:S02]  /*0300*/  UMOV UR4, 0x400 ;  /* 0x0000040000047882 */ /* 0x000fe40000000000 */
[----:B--2---:R-:W-:-:S09]  /*0310*/  ULEA UR4, UR5, UR4, 0x18 ;  /* 0x0000000405047291 */ /* 0x004fd2000f8ec0ff */
[----:B-1----:R-:W1:Y:S04]  /*0320*/  LDS R6, [UR4] ;  /* 0x00000004ff067984 */ /* 0x002e680008000800 */
[----:B------:R-:W2:Y:S01]  /*0330*/  LDS R8, [UR4+0xc] ;  /* 0x00000c04ff087984 */ /* 0x000ea20008000800 */
[----:B-1----:R-:W-:-:S05]  /*0340*/  IMAD R7, R6, UR8, RZ ;  /* 0x0000000806077c24 */ /* 0x002fca000f8e02ff */
[----:B--2---:R-:W-:-:S13]  /*0350*/  ISETP.GE.U32.AND P0, PT, R7, R8, PT ;  /* 0x000000080700720c */ /* 0x004fda0003f06070 */
[----:B------:R-:W-:Y:S05]  /*0360*/  @P0 EXIT ;  /* 0x000000000000094d */ /* 0x000fea0003800000 */
[----:B------:R-:W1:Y:S01]  /*0370*/  LDC.64 R24, c[0x0][0x3a8] ;  /* 0x0000ea00ff187b82 */ /* 0x000e620000000a00 */
[----:B------:R-:W2:Y:S01]  /*0380*/  LDCU UR5, c[0x0][0x394] ;  /* 0x00007280ff0577ac */ /* 0x000ea20008000800 */
[----:B------:R-:W-:Y:S01]  /*0390*/  IMAD.MOV.U32 R7, RZ, RZ, R6 ;  /* 0x000000ffff077224 */ /* 0x000fe200078e0006 */
[----:B------:R-:W3:Y:S05]  /*03a0*/  LDCU.64 UR14, c[0x0][0x398] ;  /* 0x00007300ff0e77ac */ /* 0x000eea0008000a00 */
[----:B------:R-:W4:Y:S01]  /*03b0*/  S2UR UR11, SR_CTAID.Y ;  /* 0x00000000000b79c3 */ /* 0x000f220000002600 */
[----:B------:R-:W-:Y:S01]  /*03c0*/  UIMAD UR4, UR8, UR9, URZ ;  /* 0x00000009080472a4 */ /* 0x000fe2000f8e02ff */
[----:B------:R-:W1:Y:S03]  /*03d0*/  LDCU.64 UR12, c[0x0][0x358] ;  /* 0x00006b00ff0c77ac */ /* 0x000e660008000a00 */
[----:B------:R-:W-:-:S02]  /*03e0*/  UIMAD UR4, UR4, UR10, URZ ;  /* 0x0000000a040472a4 */ /* 0x000fc4000f8e02ff */
[----:B--2---:R-:W-:-:S04]  /*03f0*/  ULOP3.LUT UR6, UR5, 0x7ffffffc, URZ, 0xc0, !UPT ;  /* 0x7ffffffc05067892 */ /* 0x004fc8000f8ec0ff */
[----:B0-----:R-:W-:Y:S01]  /*0400*/  IMAD R5, R4, UR4, R5 ;  /* 0x0000000404057c24 */ /* 0x001fe2000f8e0205 */
[----:B------:R-:W-:Y:S01]  /*0410*/  ULOP3.LUT UR5, UR5, 0x3, URZ, 0xc0, !UPT ;  /* 0x0000000305057892 */ /* 0x000fe2000f8ec0ff */
[----:B---3--:R-:W-:Y:S01]  /*0420*/  I2FP.F32.S32 R20, UR14 ;  /* 0x0000000e00147c45 */ /* 0x008fe20008201400 */
[----:B------:R-:W-:Y:S01]  /*0430*/  UIADD3 UR6, UPT, UPT, -UR6, URZ, URZ ;  /* 0x000000ff06067290 */ /* 0x000fe2000fffe1ff */
[----:B-1----:R-:W-:Y:S01]  /*0440*/  IMAD.WIDE R24, R5, 0x30, R24 ;  /* 0x0000003005187825 */ /* 0x002fe200078e0218 */
[----:B----4-:R-:W-:-:S10]  /*0450*/  I2FP.F32.S32 R5, UR15 ;  /* 0x0000000f00057c45 */ /* 0x010fd40008201400 */
.L_x_10:
[----:B0-----:R-:W0:Y:S01]  /*0460*/  S2UR UR7, SR_CgaCtaId ;  /* 0x00000000000779c3 */ /* 0x001e220000008800 */
[----:B------:R-:W-:Y:S01]  /*0470*/  IMAD R6, R2, UR9, R0 ;  /* 0x0000000902067c24 */ /* 0x000fe2000f8e0200 */
[----:B------:R-:W-:-:S03]  /*0480*/  UMOV UR4, 0x400 ;  /* 0x0000040000047882 */ /* 0x000fc60000000000 */
[----:B------:R-:W-:-:S05]  /*0490*/  IMAD R6, R6, UR8, R3 ;  /* 0x0000000806067c24 */ /* 0x000fca000f8e0203 */
[----:B------:R-:W-:Y:S01]  /*04a0*/  ISETP.NE.AND P0, PT, R6, RZ, PT ;  /* 0x000000ff0600720c */ /* 0x000fe20003f05270 */
[----:B0-----:R-:W-:-:S09]  /*04b0*/  ULEA UR4, UR7, UR4, 0x18 ;  /* 0x0000000407047291 */ /* 0x001fd2000f8ec0ff */
[----:B------:R-:W0:Y:S04]  /*04c0*/  LDS R8, [UR4+0x10] ;  /* 0x00001004ff087984 */ /* 0x000e280008000800 */
[----:B------:R-:W-:Y:S01]  /*04d0*/  @!P0 STS [UR4+0x4], RZ ;  /* 0x000004ffff008988 */ /* 0x000fe20008000804 */
[----:B------:R1:W-:Y:S06]  /*04e0*/  MEMBAR.SC.CTA ;  /* 0x0000000000007992 */ /* 0x0003ec0000000000 */
[----:B-1----:R-:W1:Y:S01]  /*04f0*/  LDS R9, [UR4+0x4] ;  /* 0x00000404ff097984 */ /* 0x002e620008000800 */
[----:B--2---:R-:W2:Y:S01]  /*0500*/  LDCU UR7, c[0x0][0x38c] ;  /* 0x00007180ff0777ac */ /* 0x004ea20008000800 */
[----:B0-----:R-:W-:-:S05]  /*0510*/  IADD3 R8, PT, PT, R8, R3, RZ ;  /* 0x0000000308087210 */ /* 0x001fca0007ffe0ff */
[----:B------:R-:W-:Y:S02]  /*0520*/  IMAD R7, R4, R7, R8 ;  /* 0x0000000704077224 */ /* 0x000fe400078e0208 */
[----:B-1----:R-:W-:-:S05]  /*0530*/  IMAD R10, R9, UR9, RZ ;  /* 0x00000009090a7c24 */ /* 0x002fca000f8e02ff */
[----:B--2---:R-:W-:-:S13]  /*0540*/  ISETP.GE.U32.AND P1, PT, R10, UR7, PT ;  /* 0x000000070a007c0c */ /* 0x004fda000bf26070 */
[----:B------:R-:W-:Y:S05]  /*0550*/  @P1 BRA `(.L_x_2) ;  /* 0x00000010005c1947 */ /* 0x000fea0003800000 */
[----:B------:R-:W-:-:S07]  /*0560*/  IMAD R7, R7, UR7, R0 ;  /* 0x0000000707077c24 */ /* 0x000fce000f8e0200 */
.L_x_9:
[----:B------:R-:W-:Y:S01]  /*0570*/  ISETP.NE.AND P0, PT, R6, RZ, PT ;  /* 0x000000ff0600720c */ /* 0x000fe20003f05270 */
[----:B0-----:R-:W0:Y:S01]  /*0580*/  S2UR UR7, SR_CgaCtaId ;  /* 0x00000000000779c3 */ /* 0x001e220000008800 */
[----:B------:R-:W-:-:S11]  /*0590*/  UMOV UR4, 0x400 ;  /* 0x0000040000047882 */ /* 0x000fd60000000000 */
[----:B------:R-:W1:Y:S01]  /*05a0*/  @!P0 S2R R11, SR_CgaCtaId ;  /* 0x00000000000b8919 */ /* 0x000e620000008800 */
[----:B------:R-:W-:Y:S01]  /*05b0*/  @!P0 MOV R8, 0x400 ;  /* 0x0000040000088802 */ /* 0x000fe20000000f00 */
[----:B0-----:R-:W-:-:S03]  /*05c0*/  ULEA UR4, UR7, UR4, 0x18 ;  /* 0x0000000407047291 */ /* 0x001fc6000f8ec0ff */
[----:B-1----:R-:W-:-:S05]  /*05d0*/  @!P0 LEA R8, R11, R8, 0x18 ;  /* 0x000000080b088211 */ /* 0x002fca00078ec0ff */
[----:B------:R-:W-:Y:S01]  /*05e0*/  @!P0 STS [R8+0x8], RZ ;  /* 0x000008ff08008388 */ /* 0x000fe20000000800 */
[----:B------:R0:W-:Y:S06]  /*05f0*/  MEMBAR.SC.CTA ;  /* 0x0000000000007992 */ /* 0x0001ec0000000000 */
[----:B0-----:R-:W0:Y:S01]  /*0600*/  LDS R8, [UR4+0x8] ;  /* 0x00000804ff087984 */ /* 0x001e220008000800 */
[----:B------:R-:W1:Y:S01]  /*0610*/  LDCU UR7, c[0x0][0x390] ;  /* 0x00007200ff0777ac */ /* 0x000e620008000800 */
[----:B0-----:R-:W-:-:S05]  /*0620*/  IMAD R10, R8, UR10, RZ ;  /* 0x0000000a080a7c24 */ /* 0x001fca000f8e02ff */
[----:B-1----:R-:W-:-:S13]  /*0630*/  ISETP.GE.U32.AND P1, PT, R10, UR7, PT ;  /* 0x000000070a007c0c */ /* 0x002fda000bf26070 */
[----:B--2---:R-:W-:Y:S05]  /*0640*/  @P1 BRA `(.L_x_3) ;  /* 0x0000000c00fc1947 */ /* 0x004fea0003800000 */
[----:B------:R-:W-:-:S04]  /*0650*/  IMAD R9, R9, UR11, R7 ;  /* 0x0000000b09097c24 */ /* 0x000fc8000f8e0207 */
[----:B------:R-:W-:-:S07]  /*0660*/  IMAD R9, R9, UR7, R2 ;  /* 0x0000000709097c24 */ /* 0x000fce000f8e0202 */
.L_x_8:
[----:B--2---:R-:W2:Y:S04]  /*0670*/  LDG.E.64 R10, desc[UR12][R24.64] ;  /* 0x0000000c180a7981 */ /* 0x004ea8000c1e1b00 */
[----:B------:R-:W3:Y:S04]  /*0680*/  LDG.E.64 R12, desc[UR12][R24.64+0x10] ;  /* 0x0000100c180c7981 */ /* 0x000ee8000c1e1b00 */
[----:B0-----:R-:W4:Y:S01]  /*0690*/  LDG.E.64 R14, desc[UR12][R24.64+0x8] ;  /* 0x0000080c180e7981 */ /* 0x001f22000c1e1b00 */
[----:B------:R-:W-:Y:S01]  /*06a0*/  MOV R21, 0x2f800000 ;  /* 0x2f80000000157802 */ /* 0x000fe20000000f00 */
[----:B------:R-:W0:Y:S01]  /*06b0*/  LDC.64 R26, c[0x0][0x380] ;  /* 0x0000e000ff1a7b82 */ /* 0x000e220000000a00 */
[----:B------:R-:W1:Y:S01]  /*06c0*/  LDCU UR7, c[0x0][0x394] ;  /* 0x00007280ff0777ac */ /* 0x000e620008000800 */
[----:B------:R-:W5:Y:S01]  /*06d0*/  LDCU UR4, c[0x0][0x3a0] ;  /* 0x00007400ff0477ac */ /* 0x000f620008000800 */
[----:B-1----:R-:W-:Y:S01]  /*06e0*/  UISETP.GE.AND UP0, UPT, UR7, 0x1, UPT ;  /* 0x000000010700788c */ /* 0x002fe2000bf06270 */
[----:B--2---:R-:W-:-:S04]  /*06f0*/  SHF.R.U32.HI R16, RZ, 0x2, R11 ;  /* 0x00000002ff107819 */ /* 0x004fc8000001160b */
[----:B------:R-:W-:Y:S01]  /*0700*/  LOP3.LUT R16, R16, R11, RZ, 0x3c, !PT ;  /* 0x0000000b10107212 */ /* 0x000fe200078e3cff */
[----:B---3--:R-:W-:Y:S01]  /*0710*/  IMAD.SHL.U32 R11, R13, 0x10, RZ ;  /* 0x000000100d0b7824 */ /* 0x008fe200078e00ff */
[----:B------:R1:W-:Y:S03]  /*0720*/  STG.E.64 desc[UR12][R24.64+0x8], R12 ;  /* 0x0000080c18007986 */ /* 0x0003e6000c101b0c */
[----:B------:R-:W-:-:S05]  /*0730*/  IMAD.SHL.U32 R17, R16, 0x2, RZ ;  /* 0x0000000210117824 */ /* 0x000fca00078e00ff */
[----:B------:R-:W-:Y:S02]  /*0740*/  LOP3.LUT R16, R16, R17, R11, 0x96, !PT ;  /* 0x0000001110107212 */ /* 0x000fe400078e960b */
[----:B----4-:R-:W-:Y:S02]  /*0750*/  SHF.R.U32.HI R17, RZ, 0x2, R14 ;  /* 0x00000002ff117819 */ /* 0x010fe4000001160e */
[----:B------:R-:W-:Y:S02]  /*0760*/  LOP3.LUT R16, R16, R13, RZ, 0x3c, !PT ;  /* 0x0000000d10107212 */ /* 0x000fe400078e3cff */
[----:B------:R-:W-:Y:S02]  /*0770*/  LOP3.LUT R17, R17, R14, RZ, 0x3c, !PT ;  /* 0x0000000e11117212 */ /* 0x000fe400078e3cff */
[----:B------:R-:W-:Y:S01]  /*0780*/  IADD3 R11, PT, PT, R10, 0x587c5, R16 ;  /* 0x000587c50a0b7810 */ /* 0x000fe20007ffe010 */
[----:B------:R-:W-:-:S03]  /*0790*/  IMAD.SHL.U32 R14, R16, 0x10, RZ ;  /* 0x00000010100e7824 */ /* 0x000fc600078e00ff */
[----:B------:R-:W-:-:S05]  /*07a0*/  I2FP.F32.U32 R18, R11 ;  /* 0x0000000b00127245 */ /* 0x000fca0000201000 */
[----:B------:R-:W-:-:S04]  /*07b0*/  FFMA R11, R18, R21, 1.1641532182693481445e-10 ;  /* 0x2f000000120b7423 */ /* 0x000fc80000000015 */
[----:B------:R-:W-:Y:S01]  /*07c0*/  FMUL R18, R20, R11 ;  /* 0x0000000b14127220 */ /* 0x000fe20000400000 */
[----:B------:R-:W-:-:S05]  /*07d0*/  IMAD.SHL.U32 R11, R17, 0x2, RZ ;  /* 0x00000002110b7824 */ /* 0x000fca00078e00ff */
[----:B------:R-:W2:Y:S01]  /*07e0*/  FRND.CEIL R18, R18 ;  /* 0x0000001200127307 */ /* 0x000ea20000209000 */
[----:B------:R-:W-:Y:S02]  /*07f0*/  LOP3.LUT R17, R17, R11, R14, 0x96, !PT ;  /* 0x0000000b11117212 */ /* 0x000fe400078e960e */
[----:B------:R-:W-:Y:S02]  /*0800*/  IADD3 R14, PT, PT, R10, 0xb0f8a, RZ ;  /* 0x000b0f8a0a0e7810 */ /* 0x000fe40007ffe0ff */
[----:B------:R-:W-:-:S03]  /*0810*/  LOP3.LUT R17, R17, R16, RZ, 0x3c, !PT ;  /* 0x0000001011117212 */ /* 0x000fc600078e3cff */
[----:B------:R1:W-:Y:S02]  /*0820*/  STG.E.64 desc[UR12][R24.64], R14 ;  /* 0x0000000e18007986 */ /* 0x0003e4000c101b0c */
[----:B------:R-:W-:Y:S02]  /*0830*/  IMAD.IADD R11, R17, 0x1, R14 ;  /* 0x00000001110b7824 */ /* 0x000fe400078e020e */
[----:B------:R1:W-:Y:S01]  /*0840*/  STG.E.64 desc[UR12][R24.64+0x10], R16 ;  /* 0x0000101018007986 */ /* 0x0003e2000c101b0c */
[----:B--2---:R-:W-:Y:S02]  /*0850*/  FADD R10, R18, -1 ;  /* 0xbf800000120a7421 */ /* 0x004fe40000000000 */
[----:B------:R-:W-:Y:S01]  /*0860*/  I2FP.F32.U32 R18, R11 ;  /* 0x0000000b00127245 */ /* 0x000fe20000201000 */
[----:B------:R-:W-:-:S03]  /*0870*/  IMAD R11, R8, UR10, R9 ;  /* 0x0000000a080b7c24 */ /* 0x000fc6000f8e0209 */
[----:B------:R-:W2:Y:S01]  /*0880*/  F2I.TRUNC.NTZ R10, R10 ;  /* 0x0000000a000a7305 */ /* 0x000ea2000020f100 */
[----:B------:R-:W-:Y:S01]  /*0890*/  FFMA R18, R18, R21, 1.1641532182693481445e-10 ;  /* 0x2f00000012127423 */ /* 0x000fe20000000015 */
[----:B------:R-:W-:-:S04]  /*08a0*/  IMAD R11, R11, UR7, RZ ;  /* 0x000000070b0b7c24 */ /* 0x000fc8000f8e02ff */
[----:B-----5:R-:W-:Y:S01]  /*08b0*/  FSETP.GTU.AND P0, PT, R18, UR4, PT ;  /* 0x0000000412007c0b */ /* 0x020fe2000bf0c000 */
[----:B0-----:R-:W-:-:S03]  /*08c0*/  IMAD.WIDE R26, R11, 0x4, R26 ;  /* 0x000000040b1a7825 */ /* 0x001fc600078e021a */
[----:B--2---:R-:W-:-:S05]  /*08d0*/  SEL R11, R10, 0xffffffff, P0 ;  /* 0xffffffff0a0b7807 */ /* 0x004fca0000000000 */
[----:B------:R1:W-:Y:S01]  /*08e0*/  STG.E desc[UR12][R26.64], R11 ;  /* 0x0000000b1a007986 */ /* 0x0003e2000c10190c */
[----:B------:R-:W-:Y:S05]  /*08f0*/  BRA.U !UP0, `(.L_x_4) ;  /* 0x0000000d08187547 */ /* 0x000fea000b800000 */
[----:B------:R-:W-:Y:S01]  /*0900*/  UISETP.GE.U32.AND UP0, UPT, UR7, 0x4, UPT ;  /* 0x000000040700788c */ /* 0x000fe2000bf06070 */
[----:B------:R-:W-:-:S08]  /*0910*/  IMAD.MOV.U32 R22, RZ, RZ, 0x1 ;  /* 0x00000001ff167424 */ /* 0x000fd000078e00ff */
[----:B------:R-:W-:Y:S05]  /*0920*/  BRA.U !UP0, `(.L_x_5) ;  /* 0x0000000508bc7547 */ /* 0x000fea000b800000 */
[----:B------:R-:W-:Y:S01]  /*0930*/  IADD3 R28, P0, PT, R26, 0x8, RZ ;  /* 0x000000081a1c7810 */ /* 0x000fe20007f1e0ff */
[----:B------:R-:W-:Y:S01]  /*0940*/  HFMA2 R22, -RZ, RZ, 0, 0 ;  /* 0x00000000ff167431 */ /* 0x000fe200000001ff */
[----:B------:R-:W-:-:S03]  /*0950*/  UMOV UR4, UR6 ;  /* 0x0000000600047c82 */ /* 0x000fc60008000000 */
[----:B------:R-:W-:-:S08]  /*0960*/  IMAD.X R29, RZ, RZ, R27, P0 ;  /* 0x000000ffff1d7224 */ /* 0x000fd000000e061b */
.L_x_6:
[----:B-1----:R-:W2:Y:S04]  /*0970*/  LDG.E.64 R16, desc[UR12][R24.64] ;  /* 0x0000000c18107981 */ /* 0x002ea8000c1e1b00 */
[----:B------:R-:W3:Y:S04]  /*0980*/  LDG.E.64 R10, desc[UR12][R24.64+0x10] ;  /* 0x0000100c180a7981 */ /* 0x000ee8000c1e1b00 */
[----:B------:R-:W4:Y:S01]  /*0990*/  LDG.E.64 R12, desc[UR12][R24.64+0x8] ;  /* 0x0000080c180c7981 */ /* 0x000f22000c1e1b00 */
[----:B--2---:R-:W-:Y:S01]  /*09a0*/  SHF.R.U32.HI R14, RZ, 0x2, R17 ;  /* 0x00000002ff0e7819 */ /* 0x004fe20000011611 */
[----:B------:R-:W-:-:S03]  /*09b0*/  VIADD R16, R16, 0x587c5 ;  /* 0x000587c510107836 */ /* 0x000fc60000000000 */
[----:B------:R-:W-:Y:S01]  /*09c0*/  LOP3.LUT R14, R14, R17, RZ, 0x3c, !PT ;  /* 0x000000110e0e7212 */ /* 0x000fe200078e3cff */
[----:B---3--:R-:W-:Y:S01]  /*09d0*/  IMAD.SHL.U32 R15, R11, 0x10, RZ ;  /* 0x000000100b0f7824 */ /* 0x008fe200078e00ff */
[----:B------:R-:W-:Y:S02]  /*09e0*/  MOV R18, R11 ;  /* 0x0000000b00127202 */ /* 0x000fe40000000f00 */
[----:B------:R-:W-:-:S04]  /*09f0*/  SHF.L.U32 R17, R14, 0x1, RZ ;  /* 0x000000010e117819 */ /* 0x000fc800000006ff */
[----:B------:R-:W-:Y:S01]  /*0a00*/  LOP3.LUT R14, R14, R17, R15, 0x96, !PT ;  /* 0x000000110e0e7212 */ /* 0x000fe200078e960f */
[----:B------:R-:W-:Y:S02]  /*0a10*/  IMAD.MOV.U32 R15, RZ, RZ, R10 ;  /* 0x000000ffff0f7224 */ /* 0x000fe400078e000a */
[----:B----4-:R-:W-:Y:S01]  /*0a20*/  IMAD.MOV.U32 R17, RZ, RZ, R12 ;  /* 0x000000ffff117224 */ /* 0x010fe200078e000c */
[----:B------:R-:W-:-:S04]  /*0a30*/  LOP3.LUT R19, R14, R11, RZ, 0x3c, !PT ;  /* 0x0000000b0e137212 */ /* 0x000fc800078e3cff */
[----:B------:R0:W-:Y:S01]  /*0a40*/  STG.E.64 desc[UR12][R24.64], R16 ;  /* 0x0000001018007986 */ /* 0x0001e2000c101b0c */
[----:B------:R-:W-:-:S03]  /*0a50*/  IMAD.IADD R14, R19, 0x1, R16 ;  /* 0x00000001130e7824 */ /* 0x000fc600078e0210 */
[----:B------:R-:W-:Y:S02]  /*0a60*/  STG.E.64 desc[UR12][R24.64+0x10], R18 ;  /* 0x0000101218007986 */ /* 0x000fe4000c101b0c */
[----:B------:R-:W-:-:S05]  /*0a70*/  I2FP.F32.U32 R14, R14 ;  /* 0x0000000e000e7245 */ /* 0x000fca0000201000 */
[----:B------:R-:W-:-:S04]  /*0a80*/  FFMA R14, R14, R21, 1.1641532182693481445e-10 ;  /* 0x2f0000000e0e7423 */ /* 0x000fc80000000015 */
[----:B------:R-:W-:-:S06]  /*0a90*/  FMUL R14, R5, R14 ;  /* 0x0000000e050e7220 */ /* 0x000fcc0000400000 */
[----:B------:R-:W1:Y:S02]  /*0aa0*/  FRND.CEIL R14, R14 ;  /* 0x0000000e000e7307 */ /* 0x000e640000209000 */
[----:B-1----:R-:W-:Y:S01]  /*0ab0*/  FADD R23, R14, -1 ;  /* 0xbf8000000e177421 */ /* 0x002fe20000000000 */
[----:B------:R-:W-:-:S05]  /*0ac0*/  MOV R14, R13 ;  /* 0x0000000d000e7202 */ /* 0x000fca0000000f00 */
[----:B------:R-:W1:Y:S01]  /*0ad0*/  F2I.TRUNC.NTZ R23, R23 ;  /* 0x0000001700177305 */ /* 0x000e62000020f100 */
[----:B------:R2:W-:Y:S04]  /*0ae0*/  STG.E.64 desc[UR12][R24.64+0x8], R14 ;  /* 0x0000080e18007986 */ /* 0x0005e8000c101b0c */
[----:B-1----:R1:W-:Y:S04]  /*0af0*/  STG.E desc[UR12][R28.64+-0x4], R23 ;  /* 0xfffffc171c007986 */ /* 0x0023e8000c10190c */
[----:B0-----:R-:W2:Y:S04]  /*0b00*/  LDG.E.64 R16, desc[UR12][R24.64] ;  /* 0x0000000c18107981 */ /* 0x001ea8000c1e1b00 */
[----:B------:R-:W3:Y:S04]  /*0b10*/  LDG.E.64 R10, desc[UR12][R24.64+0x10] ;  /* 0x0000100c180a7981 */ /* 0x000ee8000c1e1b00 */
[----:B------:R-:W4:Y:S01]  /*0b20*/  LDG.E.64 R12, desc[UR12][R24.64+0x8] ;  /* 0x0000080c180c7981 */ /* 0x000f22000c1e1b00 */
[----:B--2---:R-:W-:-:S02]  /*0b30*/  SHF.R.U32.HI R14, RZ, 0x2, R17 ;  /* 0x00000002ff0e7819 */ /* 0x004fc40000011611 */
[----:B------:R-:W-:Y:S02]  /*0b40*/  IADD3 R16, PT, PT, R16, 0x587c5, RZ ;  /* 0x000587c510107810 */ /* 0x000fe40007ffe0ff */
[----:B------:R-:W-:Y:S01]  /*0b50*/  LOP3.LUT R14, R14, R17, RZ, 0x3c, !PT ;  /* 0x000000110e0e7212 */ /* 0x000fe200078e3cff */
[----:B---3--:R-:W-:Y:S02]  /*0b60*/  IMAD.SHL.U32 R15, R11, 0x10, RZ ;  /* 0x000000100b0f7824 */ /* 0x008fe400078e00ff */
[----:B------:R-:W-:Y:S02]  /*0b70*/  IMAD.MOV.U32 R18, RZ, RZ, R11 ;  /* 0x000000ffff127224 */ /* 0x000fe400078e000b */
[----:B------:R-:W-:-:S05]  /*0b80*/  IMAD.SHL.U32 R17, R14, 0x2, RZ ;  /* 0x000000020e117824 */ /* 0x000fca00078e00ff */
[----:B------:R-:W-:Y:S01]  /*0b90*/  LOP3.LUT R14, R14, R17, R15, 0x96, !PT ;  /* 0x000000110e0e7212 */ /* 0x000fe200078e960f */
[----:B----4-:R-:W-:Y:S01]  /*0ba0*/  IMAD.MOV.U32 R17, RZ, RZ, R12 ;  /* 0x000000ffff117224 */ /* 0x010fe200078e000c */
[----:B------:R-:W-:Y:S02]  /*0bb0*/  MOV R15, R10 ;  /* 0x0000000a000f7202 */ /* 0x000fe40000000f00 */
[----:B------:R-:W-:Y:S02]  /*0bc0*/  LOP3.LUT R19, R14, R11, RZ, 0x3c, !PT ;  /* 0x0000000b0e137212 */ /* 0x000fe400078e3cff */
[----:B------:R0:W-:Y:S03]  /*0bd0*/  STG.E.64 desc[UR12][R24.64], R16 ;  /* 0x0000001018007986 */ /* 0x0001e6000c101b0c */
[----:B------:R-:W-:Y:S01]  /*0be0*/  IMAD.IADD R14, R19, 0x1, R16 ;  /* 0x00000001130e7824 */ /* 0x000fe200078e0210 */
[----:B------:R-:W-:Y:S04]  /*0bf0*/  STG.E.64 desc[UR12][R24.64+0x10], R18 ;  /* 0x0000101218007986 */ /* 0x000fe8000c101b0c */
[----:B------:R-:W-:-:S05]  /*0c00*/  I2FP.F32.U32 R14, R14 ;  /* 0x0000000e000e7245 */ /* 0x000fca0000201000 */
[----:B------:R-:W-:-:S04]  /*0c10*/  FFMA R14, R14, R21, 1.1641532182693481445e-10 ;  /* 0x2f0000000e0e7423 */ /* 0x000fc80000000015 */
[----:B-1----:R-:W-:Y:S01]  /*0c20*/  FMUL R23, R5, R14 ;  /* 0x0000000e05177220 */ /* 0x002fe20000400000 */
[----:B------:R-:W-:-:S05]  /*0c30*/  IMAD.MOV.U32 R14, RZ, RZ, R13 ;  /* 0x000000ffff0e7224 */ /* 0x000fca00078e000d */
[----:B------:R-:W1:Y:S01]  /*0c40*/  FRND.CEIL R23, R23 ;  /* 0x0000001700177307 */ /* 0x000e620000209000 */
[----:B------:R2:W-:Y:S01]  /*0c50*/  STG.E.64 desc[UR12][R24.64+0x8], R14 ;  /* 0x0000080e18007986 */ /* 0x0005e2000c101b0c */
[----:B-1----:R-:W-:-:S06]  /*0c60*/  FADD R23, R23, -1 ;  /* 0xbf80000017177421 */ /* 0x002fcc0000000000 */
[----:B------:R-:W1:Y:S02]  /*0c70*/  F2I.TRUNC.NTZ R23, R23 ;  /* 0x0000001700177305 */ /* 0x000e64000020f100 */
[----:B-1----:R1:W-:Y:S04]  /*0c80*/  STG.E desc[UR12][R28.64], R23 ;  /* 0x000000171c007986 */ /* 0x0023e8000c10190c */
[----:B0-----:R-:W2:Y:S04]  /*0c90*/  LDG.E.64 R16, desc[UR12][R24.64] ;  /* 0x0000000c18107981 */ /* 0x001ea8000c1e1b00 */
[----:B------:R-:W3:Y:S04]  /*0ca0*/  LDG.E.64 R10, desc[UR12][R24.64+0x10] ;  /* 0x0000100c180a7981 */ /* 0x000ee8000c1e1b00 */
[----:B------:R-:W4:Y:S01]  /*0cb0*/  LDG.E.64 R12, desc[UR12][R24.64+0x8] ;  /* 0x0000080c180c7981 */ /* 0x000f22000c1e1b00 */
[----:B--2---:R-:W-:-:S02]  /*0cc0*/  SHF.R.U32.HI R14, RZ, 0x2, R17 ;  /* 0x00000002ff0e7819 */ /* 0x004fc40000011611 */
[----:B------:R-:W-:Y:S02]  /*0cd0*/  IADD3 R16, PT, PT, R16, 0x587c5, RZ ;  /* 0x000587c510107810 */ /* 0x000fe40007ffe0ff */
[----:B------:R-:W-:Y:S01]  /*0ce0*/  LOP3.LUT R14, R14, R17, RZ, 0x3c, !PT ;  /* 0x000000110e0e7212 */ /* 0x000fe200078e3cff */
[----:B---3--:R-:W-:Y:S01]  /*0cf0*/  IMAD.MOV.U32 R18, RZ, RZ, R11 ;  /* 0x000000ffff127224 */ /* 0x008fe200078e000b */
[----:B------:R-:W-:-:S03]  /*0d00*/  SHF.L.U32 R15, R11, 0x4, RZ ;  /* 0x000000040b0f7819 */ /* 0x000fc600000006ff */
[----:B------:R-:W-:-:S05]  /*0d10*/  IMAD.SHL.U32 R17, R14, 0x2, RZ ;  /* 0x000000020e117824 */ /* 0x000fca00078e00ff */
[----:B------:R-:W-:Y:S01]  /*0d20*/  LOP3.LUT R14, R14, R17, R15, 0x96, !PT ;  /* 0x000000110e0e7212 */ /* 0x000fe200078e960f */
[----:B------:R-:W-:Y:S01]  /*0d30*/  IMAD.MOV.U32 R15, RZ, RZ, R10 ;  /* 0x000000ffff0f7224 */ /* 0x000fe200078e000a */
[----:B----4-:R-:W-:Y:S02]  /*0d40*/  MOV R17, R12 ;  /* 0x0000000c00117202 */ /* 0x010fe40000000f00 */
[----:B------:R-:W-:-:S03]  /*0d50*/  LOP3.LUT R19, R14, R11, RZ, 0x3c, !PT ;  /* 0x0000000b0e137212 */ /* 0x000fc600078e3cff */
[----:B------:R0:W-:Y:S02]  /*0d60*/  STG.E.64 desc[UR12][R24.64], R16 ;  /* 0x0000001018007986 */ /* 0x0001e4000c101b0c */
[----:B------:R-:W-:Y:S02]  /*0d70*/  IMAD.IADD R14, R19, 0x1, R16 ;  /* 0x00000001130e7824 */ /* 0x000fe400078e0210 */
[----:B------:R-:W-:Y:S03]  /*0d80*/  STG.E.64 desc[UR12][R24.64+0x10], R18 ;  /* 0x0000101218007986 */ /* 0x000fe6000c101b0c */
[----:B------:R-:W-:-:S05]  /*0d90*/  I2FP.F32.U32 R14, R14 ;  /* 0x0000000e000e7245 */ /* 0x000fca0000201000 */
[----:B------:R-:W-:-:S04]  /*0da0*/  FFMA R14, R14, R21, 1.1641532182693481445e-10 ;  /* 0x2f0000000e0e7423 */ /* 0x000fc80000000015 */
[----:B-1----:R-:W-:Y:S01]  /*0db0*/  FMUL R23, R5, R14 ;  /* 0x0000000e05177220 */ /* 0x002fe20000400000 */
[----:B------:R-:W-:-:S05]  /*0dc0*/  MOV R14, R13 ;  /* 0x0000000d000e7202 */ /* 0x000fca0000000f00 */
        /* <DEDUP_REMOVED lines=8> */
[----:B------:R-:W-:Y:S01]  /*0e50*/  UIADD3 UR4, UPT, UPT, UR4, 0x4, URZ ;  /* 0x0000000404047890 */ /* 0x000fe2000fffe0ff */
[----:B------:R-:W-:-:S03]  /*0e60*/  VIADD R22, R22, 0x4 ;  /* 0x0000000416167836 */ /* 0x000fc60000000000 */
[----:B------:R-:W-:Y:S01]  /*0e70*/  UISETP.NE.AND UP0, UPT, UR4, URZ, UPT ;  /* 0x000000ff0400728c */ /* 0x000fe2000bf05270 */
[----:B--2---:R-:W-:Y:S02]  /*0e80*/  SHF.R.U32.HI R14, RZ, 0x2, R17 ;  /* 0x00000002ff0e7819 */ /* 0x004fe40000011611 */
        /* <DEDUP_REMOVED lines=9> */
[----:B------:R-:W-:Y:S02]  /*0f20*/  STG.E.64 desc[UR12][R24.64], R16 ;  /* 0x0000001018007986 */ /* 0x000fe4000c101b0c */
[----:B------:R-:W-:Y:S02]  /*0f30*/  IMAD.IADD R14, R19, 0x1, R16 ;  /* 0x00000001130e7824 */ /* 0x000fe400078e0210 */
[----:B------:R-:W-:Y:S03]  /*0f40*/  STG.E.64 desc[UR12][R24.64+0x10], R18 ;  /* 0x0000101218007986 */ /* 0x000fe6000c101b0c */
[----:B------:R-:W-:-:S05]  /*0f50*/  I2FP.F32.U32 R14, R14 ;  /* 0x0000000e000e7245 */ /* 0x000fca0000201000 */
[----:B------:R-:W-:-:S04]  /*0f60*/  FFMA R14, R14, R21, 1.1641532182693481445e-10 ;  /* 0x2f0000000e0e7423 */ /* 0x000fc80000000015 */
[----:B-1----:R-:W-:Y:S01]  /*0f70*/  FMUL R23, R5, R14 ;  /* 0x0000000e05177220 */ /* 0x002fe20000400000 */
[----:B------:R-:W-:-:S05]  /*0f80*/  MOV R14, R13 ;  /* 0x0000000d000e7202 */ /* 0x000fca0000000f00 */
[----:B------:R-:W0:Y:S01]  /*0f90*/  FRND.CEIL R23, R23 ;  /* 0x0000001700177307 */ /* 0x000e220000209000 */
[----:B------:R-:W-:Y:S01]  /*0fa0*/  STG.E.64 desc[UR12][R24.64+0x8], R14 ;  /* 0x0000080e18007986 */ /* 0x000fe2000c101b0c */
[----:B0-----:R-:W-:-:S06]  /*0fb0*/  FADD R23, R23, -1 ;  /* 0xbf80000017177421 */ /* 0x001fcc0000000000 */
[----:B------:R-:W0:Y:S02]  /*0fc0*/  F2I.TRUNC.NTZ R23, R23 ;  /* 0x0000001700177305 */ /* 0x000e24000020f100 */
[----:B0-----:R0:W-:Y:S02]  /*0fd0*/  STG.E desc[UR12][R28.64+0x8], R23 ;  /* 0x000008171c007986 */ /* 0x0011e4000c10190c */
[----:B0-----:R-:W-:-:S04]  /*0fe0*/  IADD3 R28, P0, PT, R28, 0x10, RZ ;  /* 0x000000101c1c7810 */ /* 0x001fc80007f1e0ff */
[----:B------:R-:W-:Y:S01]  /*0ff0*/  IADD3.X R29, PT, PT, RZ, R29, RZ, P0, !PT ;  /* 0x0000001dff1d7210 */ /* 0x000fe200007fe4ff */
[----:B------:R-:W-:Y:S08]  /*1000*/  BRA.U UP0, `(.L_x_6) ;  /* 0xfffffff900587547 */ /* 0x000ff0000b83ffff */
[----:B------:R-:W-:-:S07]  /*1010*/  IADD3 R22, PT, PT, R22, 0x1, RZ ;  /* 0x0000000116167810 */ /* 0x000fce0007ffe0ff */
.L_x_5:
[----:B------:R-:W-:-:S09]  /*1020*/  UISETP.NE.AND UP0, UPT, UR5, URZ, UPT ;  /* 0x000000ff0500728c */ /* 0x000fd2000bf05270 */
[----:B------:R-:W-:Y:S05]  /*1030*/  BRA.U !UP0, `(.L_x_4) ;  /* 0x0000000508487547 */ /* 0x000fea000b800000 */
[----:B------:R-:W-:Y:S02]  /*1040*/  UISETP.NE.AND UP0, UPT, UR5, 0x1, UPT ;  /* 0x000000010500788c */ /* 0x000fe4000bf05270 */
[----:B------:R-:W-:-:S07]  /*1050*/  ULOP3.LUT UP1, URZ, UR7, 0x1, URZ, 0xc0, !UPT ;  /* 0x0000000107ff7892 */ /* 0x000fce000f82c0ff */
[----:B------:R-:W-:Y:S05]  /*1060*/  BRA.U !UP0, `(.L_x_7) ;  /* 0x0000000108d07547 */ /* 0x000fea000b800000 */
[----:B------:R-:W2:Y:S04]  /*1070*/  LDG.E.64 R18, desc[UR12][R24.64] ;  /* 0x0000000c18127981 */ /* 0x000ea8000c1e1b00 */
[----:B-1----:R-:W3:Y:S04]  /*1080*/  LDG.E.64 R10, desc[UR12][R24.64+0x10] ;  /* 0x0000100c180a7981 */ /* 0x002ee8000c1e1b00 */
[----:B------:R-:W4:Y:S01]  /*1090*/  LDG.E.64 R12, desc[UR12][R24.64+0x8] ;  /* 0x0000080c180c7981 */ /* 0x000f22000c1e1b00 */
[----:B------:R-:W-:Y:S01]  /*10a0*/  IMAD.WIDE R28, R22, 0x4, R26 ;  /* 0x00000004161c7825 */ /* 0x000fe200078e021a */
[----:B--2---:R-:W-:-:S03]  /*10b0*/  SHF.R.U32.HI R14, RZ, 0x2, R19 ;  /* 0x00000002ff0e7819 */ /* 0x004fc60000011613 */
[----:B------:R-:W-:Y:S01]  /*10c0*/  VIADD R18, R18, 0x587c5 ;  /* 0x000587c512127836 */ /* 0x000fe20000000000 */
[----:B------:R-:W-:Y:S01]  /*10d0*/  LOP3.LUT R14, R14, R19, RZ, 0x3c, !PT ;  /* 0x000000130e0e7212 */ /* 0x000fe200078e3cff */
[----:B---3--:R-:W-:Y:S02]  /*10e0*/  IMAD.SHL.U32 R15, R11, 0x10, RZ ;  /* 0x000000100b0f7824 */ /* 0x008fe400078e00ff */
[----:B------:R-:W-:Y:S01]  /*10f0*/  IMAD.MOV.U32 R17, RZ, RZ, R10 ;  /* 0x000000ffff117224 */ /* 0x000fe200078e000a */
[C---:B------:R-:W-:Y:S02]  /*1100*/  SHF.L.U32 R16, R14.reuse, 0x1, RZ ;  /* 0x000000010e107819 */ /* 0x040fe400000006ff */
[----:B----4-:R-:W-:Y:S02]  /*1110*/  MOV R19, R12 ;  /* 0x0000000c00137202 */ /* 0x010fe40000000f00 */
[----:B------:R-:W-:-:S03]  /*1120*/  LOP3.LUT R16, R14, R16, R15, 0x96, !PT ;  /* 0x000000100e107212 */ /* 0x000fc600078e960f */
[----:B------:R0:W-:Y:S01]  /*1130*/  STG.E.64 desc[UR12][R24.64], R18 ;  /* 0x0000001218007986 */ /* 0x0001e2000c101b0c */
[----:B------:R-:W-:Y:S01]  /*1140*/  LOP3.LUT R15, R16, R11, RZ, 0x3c, !PT ;  /* 0x0000000b100f7212 */ /* 0x000fe200078e3cff */
[----:B------:R-:W-:-:S03]  /*1150*/  IMAD.MOV.U32 R16, RZ, RZ, R13 ;  /* 0x000000ffff107224 */ /* 0x000fc600078e000d */
[----:B------:R-:W-:Y:S02]  /*1160*/  IADD3 R14, PT, PT, R15, R18, RZ ;  /* 0x000000120f0e7210 */ /* 0x000fe40007ffe0ff */
[----:B------:R-:W-:Y:S02]  /*1170*/  STG.E.64 desc[UR12][R24.64+0x8], R16 ;  /* 0x0000081018007986 */ /* 0x000fe4000c101b0c */
[----:B------:R-:W-:-:S05]  /*1180*/  I2FP.F32.U32 R14, R14 ;  /* 0x0000000e000e7245 */ /* 0x000fca0000201000 */
[----:B------:R-:W-:-:S04]  /*1190*/  FFMA R14, R14, R21, 1.1641532182693481445e-10 ;  /* 0x2f0000000e0e7423 */ /* 0x000fc80000000015 */
[----:B------:R-:W-:Y:S01]  /*11a0*/  FMUL R23, R5, R14 ;  /* 0x0000000e05177220 */ /* 0x000fe20000400000 */
        /* <DEDUP_REMOVED lines=9> */
[----:B------:R-:W-:Y:S01]  /*1240*/  VIADD R22, R22, 0x2 ;  /* 0x0000000216167836 */ /* 0x000fe20000000000 */
[----:B--2---:R-:W-:Y:S01]  /*1250*/  SHF.R.U32.HI R14, RZ, 0x2, R19 ;  /* 0x00000002ff0e7819 */ /* 0x004fe20000011613 */
[----:B------:R-:W-:-:S03]  /*1260*/  VIADD R18, R18, 0x587c5 ;  /* 0x000587c512127836 */ /* 0x000fc60000000000 */
[----:B------:R-:W-:Y:S01]  /*1270*/  LOP3.LUT R14, R14, R19, RZ, 0x3c, !PT ;  /* 0x000000130e0e7212 */ /* 0x000fe200078e3cff */
[----:B---3--:R-:W-:Y:S02]  /*1280*/  IMAD.SHL.U32 R15, R11, 0x10, RZ ;  /* 0x000000100b0f7824 */ /* 0x008fe400078e00ff */
[----:B------:R-:W-:Y:S01]  /*1290*/  IMAD.MOV.U32 R17, RZ, RZ, R10 ;  /* 0x000000ffff117224 */ /* 0x000fe200078e000a */
[C---:B------:R-:W-:Y:S02]  /*12a0*/  SHF.L.U32 R16, R14.reuse, 0x1, RZ ;  /* 0x000000010e107819 */ /* 0x040fe400000006ff */
[----:B----4-:R-:W-:Y:S02]  /*12b0*/  MOV R19, R12 ;  /* 0x0000000c00137202 */ /* 0x010fe40000000f00 */
[----:B------:R-:W-:Y:S01]  /*12c0*/  LOP3.LUT R14, R14, R16, R15, 0x96, !PT ;  /* 0x000000100e0e7212 */ /* 0x000fe200078e960f */
[----:B------:R-:W-:Y:S02]  /*12d0*/  IMAD.MOV.U32 R16, RZ, RZ, R13 ;  /* 0x000000ffff107224 */ /* 0x000fe400078e000d */
[----:B------:R0:W-:Y:S01]  /*12e0*/  STG.E.64 desc[UR12][R24.64], R18 ;  /* 0x0000001218007986 */ /* 0x0001e2000c101b0c */
[----:B------:R-:W-:-:S03]  /*12f0*/  LOP3.LUT R15, R14, R11, RZ, 0x3c, !PT ;  /* 0x0000000b0e0f7212 */ /* 0x000fc600078e3cff */
[----:B------:R0:W-:Y:S01]  /*1300*/  STG.E.64 desc[UR12][R24.64+0x8], R16 ;  /* 0x0000081018007986 */ /* 0x0001e2000c101b0c */
[----:B------:R-:W-:-:S04]  /*1310*/  IADD3 R14, PT, PT, R15, R18, RZ ;  /* 0x000000120f0e7210 */ /* 0x000fc80007ffe0ff */
        /* <DEDUP_REMOVED lines=8> */
[----:B-1----:R0:W-:Y:S02]  /*13a0*/  STG.E desc[UR12][R28.64+0x4], R23 ;  /* 0x000004171c007986 */ /* 0x0021e4000c10190c */
.L_x_7:
[----:B------:R-:W-:Y:S05]  /*13b0*/  BRA.U !UP1, `(.L_x_4) ;  /* 0x0000000109687547 */ /* 0x000fea000b800000 */
[----:B01----:R-:W2:Y:S04]  /*13c0*/  LDG.E.64 R16, desc[UR12][R24.64] ;  /* 0x0000000c18107981 */ /* 0x003ea8000c1e1b00 */
[----:B------:R-:W3:Y:S04]  /*13d0*/  LDG.E.64 R10, desc[UR12][R24.64+0x10] ;  /* 0x0000100c180a7981 */ /* 0x000ee8000c1e1b00 */
[----:B------:R-:W4:Y:S01]  /*13e0*/  LDG.E.64 R12, desc[UR12][R24.64+0x8] ;  /* 0x0000080c180c7981 */ /* 0x000f22000c1e1b00 */
[----:B------:R-:W-:Y:S01]  /*13f0*/  IMAD.WIDE R22, R22, 0x4, R26 ;  /* 0x0000000416167825 */ /* 0x000fe200078e021a */
        /* <DEDUP_REMOVED lines=12> */
[----:B------:R2:W-:Y:S03]  /*14c0*/  STG.E.64 desc[UR12][R24.64+0x10], R18 ;  /* 0x0000101218007986 */ /* 0x0005e6000c101b0c */
[----:B------:R-:W-:-:S05]  /*14d0*/  I2FP.F32.U32 R14, R14 ;  /* 0x0000000e000e7245 */ /* 0x000fca0000201000 */
[----:B------:R-:W-:-:S04]  /*14e0*/  FFMA R14, R14, R21, 1.1641532182693481445e-10 ;  /* 0x2f0000000e0e7423 */ /* 0x000fc80000000015 */
[----:B------:R-:W-:Y:S01]  /*14f0*/  FMUL R21, R5, R14 ;  /* 0x0000000e05157220 */ /* 0x000fe20000400000 */
[----:B------:R-:W-:-:S05]  /*1500*/  MOV R14, R13 ;  /* 0x0000000d000e7202 */ /* 0x000fca0000000f00 */
[----:B------:R-:W0:Y:S01]  /*1510*/  FRND.CEIL R21, R21 ;  /* 0x0000001500157307 */ /* 0x000e220000209000 */
[----:B------:R2:W-:Y:S01]  /*1520*/  STG.E.64 desc[UR12][R24.64+0x8], R14 ;  /* 0x0000080e18007986 */ /* 0x0005e2000c101b0c */
[----:B0-----:R-:W-:-:S06]  /*1530*/  FADD R28, R21, -1 ;  /* 0xbf800000151c7421 */ /* 0x001fcc0000000000 */
[----:B------:R-:W0:Y:S02]  /*1540*/  F2I.TRUNC.NTZ R29, R28 ;  /* 0x0000001c001d7305 */ /* 0x000e24000020f100 */
[----:B0-----:R2:W-:Y:S02]  /*1550*/  STG.E desc[UR12][R22.64], R29 ;  /* 0x0000001d16007986 */ /* 0x0015e4000c10190c */
.L_x_4:
[----:B------:R-:W3:Y:S01]  /*1560*/  S2UR UR7, SR_CgaCtaId ;  /* 0x00000000000779c3 */ /* 0x000ee20000008800 */
[----:B------:R-:W-:Y:S01]  /*1570*/  IMAD R10, R2, UR9, R0 ;  /* 0x00000009020a7c24 */ /* 0x000fe2000f8e0200 */
[----:B------:R-:W-:-:S03]  /*1580*/  UMOV UR4, 0x400 ;  /* 0x0000040000047882 */ /* 0x000fc60000000000 */
[----:B------:R-:W-:-:S05]  /*1590*/  IMAD R10, R10, UR8, R3 ;  /* 0x000000080a0a7c24 */ /* 0x000fca000f8e0203 */
[----:B------:R-:W-:-:S13]  /*15a0*/  ISETP.NE.AND P0, PT, R10, RZ, PT ;  /* 0x000000ff0a00720c */ /* 0x000fda0003f05270 */
[----:B------:R-:W-:Y:S01]  /*15b0*/  @!P0 IADD3 R10, PT, PT, R8, 0x1, RZ ;  /* 0x00000001080a8810 */ /* 0x000fe20007ffe0ff */
[----:B---3--:R-:W-:Y:S01]  /*15c0*/  ULEA UR4, UR7, UR4, 0x18 ;  /* 0x0000000407047291 */ /* 0x008fe2000f8ec0ff */
[----:B------:R-:W3:Y:S08]  /*15d0*/  LDCU UR7, c[0x0][0x390] ;  /* 0x00007200ff0777ac */ /* 0x000ef00008000800 */
[----:B------:R-:W-:Y:S01]  /*15e0*/  @!P0 STS [UR4+0x8], R10 ;  /* 0x0000080aff008988 */ /* 0x000fe20008000804 */
[----:B------:R-:W-:Y:S06]  /*15f0*/  BAR.SYNC.DEFER_BLOCKING 0x0 ;  /* 0x0000000000007b1d */ /* 0x000fec0000010000 */
[----:B------:R-:W1:Y:S02]  /*1600*/  LDS R8, [UR4+0x8] ;  /* 0x00000804ff087984 */ /* 0x000e640008000800 */
[----:B-1----:R-:W-:-:S05]  /*1610*/  IMAD R11, R8, UR10, RZ ;  /* 0x0000000a080b7c24 */ /* 0x002fca000f8e02ff */
[----:B---3--:R-:W-:-:S13]  /*1620*/  ISETP.GE.U32.AND P1, PT, R11, UR7, PT ;  /* 0x000000070b007c0c */ /* 0x008fda000bf26070 */
[----:B------:R-:W-:Y:S05]  /*1630*/  @!P1 BRA `(.L_x_8) ;  /* 0xfffffff0000c9947 */ /* 0x000fea000383ffff */
.L_x_3:
[----:B------:R-:W1:Y:S01]  /*1640*/  @!P0 LDS R8, [UR4+0x4] ;  /* 0x00000404ff088984 */ /* 0x000e620008000800 */
[----:B------:R-:W3:Y:S01]  /*1650*/  LDCU UR7, c[0x0][0x38c] ;  /* 0x00007180ff0777ac */ /* 0x000ee20008000800 */
[----:B-1----:R-:W-:-:S05]  /*1660*/  @!P0 VIADD R8, R8, 0x1 ;  /* 0x0000000108088836 */ /* 0x002fca0000000000 */
[----:B------:R-:W-:Y:S01]  /*1670*/  @!P0 STS [UR4+0x4], R8 ;  /* 0x00000408ff008988 */ /* 0x000fe20008000804 */
[----:B------:R-:W-:Y:S06]  /*1680*/  BAR.SYNC.DEFER_BLOCKING 0x0 ;  /* 0x0000000000007b1d */ /* 0x000fec0000010000 */
[----:B------:R-:W1:Y:S02]  /*1690*/  LDS R9, [UR4+0x4] ;  /* 0x00000404ff097984 */ /* 0x000e640008000800 */
[----:B-1----:R-:W-:-:S05]  /*16a0*/  IMAD R10, R9, UR9, RZ ;  /* 0x00000009090a7c24 */ /* 0x002fca000f8e02ff */
[----:B---3--:R-:W-:-:S13]  /*16b0*/  ISETP.GE.U32.AND P1, PT, R10, UR7, PT ;  /* 0x000000070a007c0c */ /* 0x008fda000bf26070 */
[----:B------:R-:W-:Y:S05]  /*16c0*/  @!P1 BRA `(.L_x_9) ;  /* 0xffffffec00a89947 */ /* 0x000fea000383ffff */
.L_x_2:
[----:B------:R-:W1:Y:S02]  /*16d0*/  @!P0 LDS R6, [UR4] ;  /* 0x00000004ff068984 */ /* 0x000e640008000800 */
[----:B-1----:R-:W-:-:S05]  /*16e0*/  @!P0 IADD3 R6, PT, PT, R6, 0x1, RZ ;  /* 0x0000000106068810 */ /* 0x002fca0007ffe0ff */
[----:B------:R-:W-:Y:S01]  /*16f0*/  @!P0 STS [UR4], R6 ;  /* 0x00000006ff008988 */ /* 0x000fe20008000804 */
[----:B------:R-:W-:Y:S06]  /*1700*/  BAR.SYNC.DEFER_BLOCKING 0x0 ;  /* 0x0000000000007b1d */ /* 0x000fec0000010000 */
[----:B------:R-:W1:Y:S04]  /*1710*/  LDS R7, [UR4] ;  /* 0x00000004ff077984 */ /* 0x000e680008000800 */
[----:B------:R-:W3:Y:S01]  /*1720*/  LDS R9, [UR4+0xc] ;  /* 0x00000c04ff097984 */ /* 0x000ee20008000800 */
[----:B-1----:R-:W-:-:S05]  /*1730*/  IMAD R8, R7, UR8, RZ ;  /* 0x0000000807087c24 */ /* 0x002fca000f8e02ff */
[----:B---3--:R-:W-:-:S13]  /*1740*/  ISETP.GE.U32.AND P0, PT, R8, R9, PT ;  /* 0x000000090800720c */ /* 0x008fda0003f06070 */
[----:B------:R-:W-:Y:S05]  /*1750*/  @!P0 BRA `(.L_x_10) ;  /* 0xffffffec00408947 */ /* 0x000fea000383ffff */
[----:B------:R-:W-:Y:S05]  /*1760*/  EXIT ;  /* 0x000000000000794d */ /* 0x000fea0003800000 */
.L_x_11:
[----:B------:R-:W-:-:S00]  /*1770*/  BRA `(.L_x_11) ;  /* 0xfffffffc00fc7947 */ /* 0x000fc0000383ffff */
[----:B------:R-:W-:-:S00]  /*1780*/  NOP ;  /* 0x0000000000007918 */ /* 0x000fc00000000000 */
[----:B------:R-:W-:-:S00]  /*1790*/  NOP ;  /* 0x0000000000007918 */ /* 0x000fc00000000000 */
[----:B------:R-:W-:-:S00]  /*17a0*/  NOP ;  /* 0x0000000000007918 */ /* 0x000fc00000000000 */
[----:B------:R-:W-:-:S00]  /*17b0*/  NOP ;  /* 0x0000000000007918 */ /* 0x000fc00000000000 */
[----:B------:R-:W-:-:S00]  /*17c0*/  NOP ;  /* 0x0000000000007918 */ /* 0x000fc00000000000 */
[----:B------:R-:W-:-:S00]  /*17d0*/  NOP ;  /* 0x0000000000007918 */ /* 0x000fc00000000000 */
[----:B------:R-:W-:-:S00]  /*17e0*/  NOP ;  /* 0x0000000000007918 */ /* 0x000fc00000000000 */
[----:B------:R-:W-:-:S00]  /*17f0*/  NOP ;  /* 0x0000000000007918 */ /* 0x000fc00000000000 */
.L_x_12:


//--------------------- .nv.global.init           --------------------------
	.section	.nv.global.init,"aw",@progbits
	.align	4
.nv.global.init:
	.type		mrg32k3aM1SubSeq,@object
	.size		mrg32k3aM1SubSeq,(mrg32k3aM2SubSeq - mrg32k3aM1SubSeq)
mrg32k3aM1SubSeq:
        /*0000*/ 	.byte	0x0b, 0xcc, 0xee, 0x04, 0x73, 0x29, 0x8b, 0x6f, 0xf6, 0x53, 0x03, 0xf6, 0x23, 0xf6, 0xea, 0xda
        /* <DEDUP_REMOVED lines=125> */
	.type		mrg32k3aM2SubSeq,@object
	.size		mrg32k3aM2SubSeq,(mrg32k3aM1 - mrg32k3aM2SubSeq)
mrg32k3aM2SubSeq:
        /* <DEDUP_REMOVED lines=126> */
	.type		mrg32k3aM1,@object
	.size		mrg32k3aM1,(mrg32k3aM1Seq - mrg32k3aM1)
mrg32k3aM1:
        /* <DEDUP_REMOVED lines=144> */
	.type		mrg32k3aM1Seq,@object
	.size		mrg32k3aM1Seq,(mrg32k3aM2 - mrg32k3aM1Seq)
mrg32k3aM1Seq:
        /* <DEDUP_REMOVED lines=144> */
	.type		mrg32k3aM2,@object
	.size		mrg32k3aM2,(mrg32k3aM2Seq - mrg32k3aM2)
mrg32k3aM2:
        /* <DEDUP_REMOVED lines=144> */
	.type		mrg32k3aM2Seq,@object
	.size		mrg32k3aM2Seq,(precalc_xorwow_matrix - mrg32k3aM2Seq)
mrg32k3aM2Seq:
        /* <DEDUP_REMOVED lines=144> */
	.type		precalc_xorwow_matrix,@object
	.size		precalc_xorwow_matrix,(precalc_xorwow_offset_matrix - precalc_xorwow_matrix)
precalc_xorwow_matrix:
        /* <DEDUP_REMOVED lines=6400> */
	.type		precalc_xorwow_offset_matrix,@object
	.size		precalc_xorwow_offset_matrix,(.L_1 - precalc_xorwow_offset_matrix)
precalc_xorwow_offset_matrix:
        /* <DEDUP_REMOVED lines=6400> */
.L_1:


//--------------------- .nv.shared.create_initial_population --------------------------
	.section	.nv.shared.create_initial_population,"aw",@nobits
	.sectionflags	@""
	.align	4
.nv.shared.create_initial_population:
	.zero		1044


//--------------------- .nv.shared.reserved.0     --------------------------
	.section	.nv.shared.reserved.0,"aw",@nobits
	.weak		__nv_reservedSMEM_offset_0_alias
	.size		__nv_reservedSMEM_offset_0_alias, 0, 64
	.other		__nv_reservedSMEM_offset_0_alias,@"STO_CUDA_RESERVED_SHARED STV_DEFAULT"
__nv_reservedSMEM_offset_0_alias:
	.zero		0
	.zero		64


//--------------------- .nv.constant0.create_initial_population --------------------------
	.section	.nv.constant0.create_initial_population,"a",@progbits
	.sectionflags	@""
	.align	4
.nv.constant0.create_initial_population:
	.zero		944


//--------------------- SYMBOLS --------------------------

	.type		.nv.reservedSmem.offset0,@object
	.size		.nv.reservedSmem.offset0,0x4
	.type		.nv.reservedSmem.cap,@object
	.size		.nv.reservedSmem.cap,0x4
